	.target	sm_90a

	.elftype	@"ET_EXEC"


//--------------------- .note.nv.tkinfo           --------------------------
	.section	.note.nv.tkinfo,"",@"SHT_NOTE"
	.sectionflags	@"SHF_NOTE_NV_TKINFO"
	.tkinfo
        /*0018*/ 	.word	0x00000002
        /*0030*/ 	.string	""
        /*0030*/ 	.string	"ptxas"
        /*0030*/ 	.string	"Cuda compilation tools, release 13.0, V13.0.88"
        /*0030*/ 	.string	"Build cuda_13.0.r13.0/compiler.36424714_0"
        /*0030*/ 	.string	"-arch sm_90a -m 64 "



//--------------------- .note.nv.cuinfo           --------------------------
	.section	.note.nv.cuinfo,"",@"SHT_NOTE"
	.sectionflags	@"SHF_NOTE_NV_CUINFO"
        /*0018*/ 	.short	0x0002
        /*001a*/ 	.short	0x005a
        /*001c*/ 	.short	0x0082
	.zero		2


//--------------------- .nv.info                  --------------------------
	.section	.nv.info,"",@"SHT_CUDA_INFO"
	.align	4


	//----- nvinfo : EIATTR_REGCOUNT
	.align		4
        /*0000*/ 	.byte	0x04, 0x2f
        /*0002*/ 	.short	(.L_12 - .L_11)
	.align		4
.L_11:
        /*0004*/ 	.word	index@(_ZN7cutlass13device_kernelINS_4gemm6kernel13GemmUniversalIN4cute5tupleIJiiiiEEENS1_10collective13CollectiveMmaINS1_37MainloopSm90TmaGmmaWarpSpecializedFP8ILi4ENS5_IJNS4_1CILi1EEENSA_ILi2EEESB_EEENS1_35KernelTmaWarpSpecializedCooperativeEEENS5_IJNSA_ILi128EEENSA_ILi256EEESG_EEENS_12float_e4m3_tENS5_IJlSB_lEEESJ_SK_NS4_8TiledMMAINS4_8MMA_AtomIJNS4_4SM904GMMA31MMA_64x256x32_F32E4M3E4M3_SS_TNILNSO_7ScaleInE1ELSQ_1EEEEEENS4_6LayoutINS5_IJSC_SB_SB_EEENS5_IJSB_NSA_ILi0EEESV_EEEEENS5_IJNS4_10UnderscoreESY_SY_EEEEENS4_23SM90_TMA_LOAD_MULTICASTENS4_14ComposedLayoutINS4_7SwizzleILi3ELi4ELi3EEENS4_18smem_ptr_flag_bitsILi8EEENST_INS5_IJNSA_ILi8EEESG_EEENS5_IJSG_SB_EEEEEEEvNS4_8identityENS4_13SM90_TMA_LOADES1B_vS1C_EENS_8epilogue10collective6detail29Sm90TmaWarpSpecializedAdapterINS1G_15DefaultEpilogueISJ_SK_SK_NS1F_6thread17LinearCombinationISJ_Li1EffLNS1K_9ScaleType4KindE0ELNS_15FloatRoundStyleE2ESJ_EENS1_15EpilogueDefaultEEEEEvvEEEEvNT_6ParamsE)
        /*0008*/ 	.word	0x000000a8


	//----- nvinfo : EIATTR_FRAME_SIZE
	.align		4
.L_12:
        /*000c*/ 	.byte	0x04, 0x11
        /*000e*/ 	.short	(.L_14 - .L_13)
	.align		4
.L_13:
        /*0010*/ 	.word	index@(_ZN7cutlass13device_kernelINS_4gemm6kernel13GemmUniversalIN4cute5tupleIJiiiiEEENS1_10collective13CollectiveMmaINS1_37MainloopSm90TmaGmmaWarpSpecializedFP8ILi4ENS5_IJNS4_1CILi1EEENSA_ILi2EEESB_EEENS1_35KernelTmaWarpSpecializedCooperativeEEENS5_IJNSA_ILi128EEENSA_ILi256EEESG_EEENS_12float_e4m3_tENS5_IJlSB_lEEESJ_SK_NS4_8TiledMMAINS4_8MMA_AtomIJNS4_4SM904GMMA31MMA_64x256x32_F32E4M3E4M3_SS_TNILNSO_7ScaleInE1ELSQ_1EEEEEENS4_6LayoutINS5_IJSC_SB_SB_EEENS5_IJSB_NSA_ILi0EEESV_EEEEENS5_IJNS4_10UnderscoreESY_SY_EEEEENS4_23SM90_TMA_LOAD_MULTICASTENS4_14ComposedLayoutINS4_7SwizzleILi3ELi4ELi3EEENS4_18smem_ptr_flag_bitsILi8EEENST_INS5_IJNSA_ILi8EEESG_EEENS5_IJSG_SB_EEEEEEEvNS4_8identityENS4_13SM90_TMA_LOADES1B_vS1C_EENS_8epilogue10collective6detail29Sm90TmaWarpSpecializedAdapterINS1G_15DefaultEpilogueISJ_SK_SK_NS1F_6thread17LinearCombinationISJ_Li1EffLNS1K_9ScaleType4KindE0ELNS_15FloatRoundStyleE2ESJ_EENS1_15EpilogueDefaultEEEEEvvEEEEvNT_6ParamsE)
        /*0014*/ 	.word	0x000000f8


	//----- nvinfo : EIATTR_MIN_STACK_SIZE
	.align		4
.L_14:
        /*0018*/ 	.byte	0x04, 0x12
        /*001a*/ 	.short	(.L_16 - .L_15)
	.align		4
.L_15:
        /*001c*/ 	.word	index@(_ZN7cutlass13device_kernelINS_4gemm6kernel13GemmUniversalIN4cute5tupleIJiiiiEEENS1_10collective13CollectiveMmaINS1_37MainloopSm90TmaGmmaWarpSpecializedFP8ILi4ENS5_IJNS4_1CILi1EEENSA_ILi2EEESB_EEENS1_35KernelTmaWarpSpecializedCooperativeEEENS5_IJNSA_ILi128EEENSA_ILi256EEESG_EEENS_12float_e4m3_tENS5_IJlSB_lEEESJ_SK_NS4_8TiledMMAINS4_8MMA_AtomIJNS4_4SM904GMMA31MMA_64x256x32_F32E4M3E4M3_SS_TNILNSO_7ScaleInE1ELSQ_1EEEEEENS4_6LayoutINS5_IJSC_SB_SB_EEENS5_IJSB_NSA_ILi0EEESV_EEEEENS5_IJNS4_10UnderscoreESY_SY_EEEEENS4_23SM90_TMA_LOAD_MULTICASTENS4_14ComposedLayoutINS4_7SwizzleILi3ELi4ELi3EEENS4_18smem_ptr_flag_bitsILi8EEENST_INS5_IJNSA_ILi8EEESG_EEENS5_IJSG_SB_EEEEEEEvNS4_8identityENS4_13SM90_TMA_LOADES1B_vS1C_EENS_8epilogue10collective6detail29Sm90TmaWarpSpecializedAdapterINS1G_15DefaultEpilogueISJ_SK_SK_NS1F_6thread17LinearCombinationISJ_Li1EffLNS1K_9ScaleType4KindE0ELNS_15FloatRoundStyleE2ESJ_EENS1_15EpilogueDefaultEEEEEvvEEEEvNT_6ParamsE)
        /*0020*/ 	.word	0x000000f8
.L_16:


//--------------------- .nv.compat                --------------------------
	.section	.nv.compat,"",@"SHT_CUDA_COMPAT_INFO"
	.align	4
        /*0000*/ 	.byte	0x02, 0x09, 0x01, 0x00, 0x02, 0x02, 0x04, 0x00, 0x02, 0x05, 0x05, 0x00, 0x03, 0x07, 0x01, 0x01
        /*0010*/ 	.byte	0x02, 0x03, 0x01, 0x00, 0x02, 0x06, 0x01, 0x00, 0x04, 0x0b, 0x08, 0x00, 0x00, 0x00, 0x00, 0x00
        /*0020*/ 	.byte	0x00, 0x00, 0x00, 0x00


//--------------------- .nv.info._ZN7cutlass13device_kernelINS_4gemm6kernel13GemmUniversalIN4cute5tupleIJiiiiEEENS1_10collective13CollectiveMmaINS1_37MainloopSm90TmaGmmaWarpSpecializedFP8ILi4ENS5_IJNS4_1CILi1EEENSA_ILi2EEESB_EEENS1_35KernelTmaWarpSpecializedCooperativeEEENS5_IJNSA_ILi128EEENSA_ILi256EEESG_EEENS_12float_e4m3_tENS5_IJlSB_lEEESJ_SK_NS4_8TiledMMAINS4_8MMA_AtomIJNS4_4SM904GMMA31MMA_64x256x32_F32E4M3E4M3_SS_TNILNSO_7ScaleInE1ELSQ_1EEEEEENS4_6LayoutINS5_IJSC_SB_SB_EEENS5_IJSB_NSA_ILi0EEESV_EEEEENS5_IJNS4_10UnderscoreESY_SY_EEEEENS4_23SM90_TMA_LOAD_MULTICASTENS4_14ComposedLayoutINS4_7SwizzleILi3ELi4ELi3EEENS4_18smem_ptr_flag_bitsILi8EEENST_INS5_IJNSA_ILi8EEESG_EEENS5_IJSG_SB_EEEEEEEvNS4_8identityENS4_13SM90_TMA_LOADES1B_vS1C_EENS_8epilogue10collective6detail29Sm90TmaWarpSpecializedAdapterINS1G_15DefaultEpilogueISJ_SK_SK_NS1F_6thread17LinearCombinationISJ_Li1EffLNS1K_9ScaleType4KindE0ELNS_15FloatRoundStyleE2ESJ_EENS1_15EpilogueDefaultEEEEEvvEEEEvNT_6ParamsE --------------------------
	.section	.nv.info._ZN7cutlass13device_kernelINS_4gemm6kernel13GemmUniversalIN4cute5tupleIJiiiiEEENS1_10collective13CollectiveMmaINS1_37MainloopSm90TmaGmmaWarpSpecializedFP8ILi4ENS5_IJNS4_1CILi1EEENSA_ILi2EEESB_EEENS1_35KernelTmaWarpSpecializedCooperativeEEENS5_IJNSA_ILi128EEENSA_ILi256EEESG_EEENS_12float_e4m3_tENS5_IJlSB_lEEESJ_SK_NS4_8TiledMMAINS4_8MMA_AtomIJNS4_4SM904GMMA31MMA_64x256x32_F32E4M3E4M3_SS_TNILNSO_7ScaleInE1ELSQ_1EEEEEENS4_6LayoutINS5_IJSC_SB_SB_EEENS5_IJSB_NSA_ILi0EEESV_EEEEENS5_IJNS4_10UnderscoreESY_SY_EEEEENS4_23SM90_TMA_LOAD_MULTICASTENS4_14ComposedLayoutINS4_7SwizzleILi3ELi4ELi3EEENS4_18smem_ptr_flag_bitsILi8EEENST_INS5_IJNSA_ILi8EEESG_EEENS5_IJSG_SB_EEEEEEEvNS4_8identityENS4_13SM90_TMA_LOADES1B_vS1C_EENS_8epilogue10collective6detail29Sm90TmaWarpSpecializedAdapterINS1G_15DefaultEpilogueISJ_SK_SK_NS1F_6thread17LinearCombinationISJ_Li1EffLNS1K_9ScaleType4KindE0ELNS_15FloatRoundStyleE2ESJ_EENS1_15EpilogueDefaultEEEEEvvEEEEvNT_6ParamsE,"",@"SHT_CUDA_INFO"
	.sectionflags	@""
	.align	4


	//----- nvinfo : EIATTR_CUDA_API_VERSION
	.align		4
        /*0000*/ 	.byte	0x04, 0x37
        /*0002*/ 	.short	(.L_18 - .L_17)
.L_17:
        /*0004*/ 	.word	0x00000082


	//----- nvinfo : EIATTR_KPARAM_INFO
	.align		4
.L_18:
        /*0008*/ 	.byte	0x04, 0x17
        /*000a*/ 	.short	(.L_20 - .L_19)
.L_19:
        /*000c*/ 	.word	0x00000000
        /*0010*/ 	.short	0x0000
        /*0012*/ 	.short	0x0070
        /*0014*/ 	.byte	0x00, 0xf0, 0x01, 0x10


	//----- nvinfo : EIATTR_SPARSE_MMA_MASK
	.align		4
.L_20:
        /*0018*/ 	.byte	0x03, 0x50
        /*001a*/ 	.short	0x0000


	//----- nvinfo : EIATTR_MAXREG_COUNT
	.align		4
        /*001c*/ 	.byte	0x03, 0x1b
        /*001e*/ 	.short	0x00a8


	//----- nvinfo : EIATTR_NUM_BARRIERS
	.align		4
        /*0020*/ 	.byte	0x02, 0x4c
        /*0022*/ 	.byte	0x01
	.zero		1


	//----- nvinfo : EIATTR_ANNOTATIONS
	.align		4
        /*0024*/ 	.byte	0x04, 0x55
        /*0026*/ 	.short	(.L_22 - .L_21)


	//   ....[0]....
.L_21:
        /*0028*/ 	.word	0x00000001
        /*002c*/ 	.byte	0x70, 0x06, 0x00, 0x00, 0x01, 0x00, 0x00, 0x00, 0xa0, 0x08, 0x00, 0x00, 0x01, 0x00, 0x00, 0x00
        /* <DEDUP_REMOVED lines=188> */
        /*0bfc*/ 	.byte	0x20, 0x03, 0x01, 0x00, 0x01, 0x00, 0x00, 0x00, 0x70, 0x03, 0x01, 0x00


	//----- nvinfo : EIATTR_MERCURY_ISA_VERSION
	.align		4
.L_22:
        /*0c08*/ 	.byte	0x03, 0x5f
        /*0c0a*/ 	.short	0x0101


	//----- nvinfo : EIATTR_INT_WARP_WIDE_INSTR_OFFSETS
	.align		4
        /*0c0c*/ 	.byte	0x04, 0x31
        /*0c0e*/ 	.short	(.L_24 - .L_23)


	//   ....[0]....
.L_23:
        /*0c10*/ 	.word	0x00000530


	//   ....[1]....
        /*0c14*/ 	.word	0x00000550


	//   ....[2]....
        /*0c18*/ 	.word	0x000006a0


	//   ....[3]....
        /*0c1c*/ 	.word	0x00005290


	//----- nvinfo : EIATTR_COOP_GROUP_MASK_REGIDS
	.align		4
.L_24:
        /*0c20*/ 	.byte	0x04, 0x29
        /*0c22*/ 	.short	(.L_26 - .L_25)


	//   ....[0]....
.L_25:
        /*0c24*/ 	.word	0xffffffff


	//   ....[1]....
        /*0c28*/ 	.word	0xffffffff


	//   ....[2]....
        /*0c2c*/ 	.word	0xffffffff


	//   ....[3]....
        /*0c30*/ 	.word	0xffffffff


	//   ....[4]....
        /*0c34*/ 	.word	0xffffffff


	//   ....[5]....
        /*0c38*/ 	.word	0xffffffff


	//----- nvinfo : EIATTR_COOP_GROUP_INSTR_OFFSETS
	.align		4
.L_26:
        /*0c3c*/ 	.byte	0x04, 0x28
        /*0c3e*/ 	.short	(.L_28 - .L_27)


	//   ....[0]....
.L_27:
        /*0c40*/ 	.word	0x00000070


	//   ....[1]....
        /*0c44*/ 	.word	0x00000080


	//   ....[2]....
        /*0c48*/ 	.word	0x000001a0


	//   ....[3]....
        /*0c4c*/ 	.word	0x000003c0


	//   ....[4]....
        /*0c50*/ 	.word	0x000007b0


	//   ....[5]....
        /*0c54*/ 	.word	0x00001530


	//----- nvinfo : EIATTR_REG_RECONFIG
	.align		4
.L_28:
        /*0c58*/ 	.byte	0x01, 0x54
	.zero		2


	//----- nvinfo : EIATTR_MBARRIER_INSTR_OFFSETS
	.align		4
        /*0c5c*/ 	.byte	0x04, 0x39
        /*0c5e*/ 	.short	(.L_30 - .L_29)


	//   ....[0]....
.L_29:
        /*0c60*/ 	.word	0x00000320
        /*0c64*/ 	.word	0x000000ff
        /*0c68*/ 	.word	0x00000000
        /*0c6c*/ 	.short	0x0100
        /*0c6e*/ 	.byte	0x09
	.zero		1


	//   ....[1]....
        /*0c70*/ 	.word	0x00000330
        /*0c74*/ 	.word	0x000000ff
        /*0c78*/ 	.word	0x00000020
        /*0c7c*/ 	.short	0x0100
        /*0c7e*/ 	.byte	0x09
	.zero		1


	//   ....[2]....
        /*0c80*/ 	.word	0x00000340
        /*0c84*/ 	.word	0x000000ff
        /*0c88*/ 	.word	0x00000008
        /*0c8c*/ 	.short	0x0100
        /*0c8e*/ 	.byte	0x09
	.zero		1


	//   ....[3]....
        /*0c90*/ 	.word	0x00000350
        /*0c94*/ 	.word	0x000000ff
        /*0c98*/ 	.word	0x00000028
        /*0c9c*/ 	.short	0x0100
        /*0c9e*/ 	.byte	0x09
	.zero		1


	//   ....[4]....
        /*0ca0*/ 	.word	0x00000360
        /*0ca4*/ 	.word	0x000000ff
        /*0ca8*/ 	.word	0x00000010
        /*0cac*/ 	.short	0x0100
        /*0cae*/ 	.byte	0x09
	.zero		1


	//   ....[5]....
        /*0cb0*/ 	.word	0x00000370
        /*0cb4*/ 	.word	0x000000ff
        /*0cb8*/ 	.word	0x00000030
        /*0cbc*/ 	.short	0x0100
        /*0cbe*/ 	.byte	0x09
	.zero		1


	//   ....[6]....
        /*0cc0*/ 	.word	0x00000380
        /*0cc4*/ 	.word	0x000000ff
        /*0cc8*/ 	.word	0x00000018
        /*0ccc*/ 	.short	0x0100
        /*0cce*/ 	.byte	0x09
	.zero		1


	//   ....[7]....
        /*0cd0*/ 	.word	0x00000390
        /*0cd4*/ 	.word	0x000000ff
        /*0cd8*/ 	.word	0x00000038
        /*0cdc*/ 	.short	0x0100
        /*0cde*/ 	.byte	0x09
	.zero		1


	//   ....[8]....
        /*0ce0*/ 	.word	0x00000730
        /*0ce4*/ 	.word	0x000000ff
        /*0ce8*/ 	.word	0x00000050
        /*0cec*/ 	.short	0x0100
        /*0cee*/ 	.byte	0x06
	.zero		1


	//   ....[9]....
        /*0cf0*/ 	.word	0x00000760
        /*0cf4*/ 	.word	0x000000ff
        /*0cf8*/ 	.word	0x00000058
        /*0cfc*/ 	.short	0x0100
        /*0cfe*/ 	.byte	0x06
	.zero		1


	//   ....[10]....
        /*0d00*/ 	.word	0x00001d30
        /*0d04*/ 	.word	0x000000ff
        /*0d08*/ 	.word	0x00000000
        /*0d0c*/ 	.short	0x010a
        /*0d0e*/ 	.byte	0x06
	.zero		1


	//   ....[11]....
        /*0d10*/ 	.word	0x00001d70
        /*0d14*/ 	.word	0x000000ff
        /*0d18*/ 	.word	0x00000000
        /*0d1c*/ 	.short	0x010a
        /*0d1e*/ 	.byte	0x06
	.zero		1


	//   ....[12]....
        /*0d20*/ 	.word	0x00003040
        /*0d24*/ 	.word	0x000000ff
        /*0d28*/ 	.word	0x00000000
        /*0d2c*/ 	.short	0x010a
        /*0d2e*/ 	.byte	0x09
	.zero		1


	//   ....[13]....
        /*0d30*/ 	.word	0x00003080
        /*0d34*/ 	.word	0x000000ff
        /*0d38*/ 	.word	0x00000000
        /*0d3c*/ 	.short	0x010a
        /*0d3e*/ 	.byte	0x09
	.zero		1


	//   ....[14]....
        /*0d40*/ 	.word	0x00004190
        /*0d44*/ 	.word	0x000000e5
        /*0d48*/ 	.word	0x00000000
        /*0d4c*/ 	.short	0x0101
        /*0d4e*/ 	.byte	0x3f
	.zero		1


	//   ....[15]....
        /*0d50*/ 	.word	0x00005350
        /*0d54*/ 	.word	0x00000018
        /*0d58*/ 	.word	0x00000000
        /*0d5c*/ 	.short	0x0101
        /*0d5e*/ 	.byte	0x3f
	.zero		1


	//   ....[16]....
        /*0d60*/ 	.word	0x0000f560
        /*0d64*/ 	.word	0x00000005
        /*0d68*/ 	.word	0x00000020
        /*0d6c*/ 	.short	0x010a
        /*0d6e*/ 	.byte	0x3f
	.zero		1


	//   ....[17]....
        /*0d70*/ 	.word	0x0000f9b0
        /*0d74*/ 	.word	0x00000003
        /*0d78*/ 	.word	0x00000058
        /*0d7c*/ 	.short	0x0101
        /*0d7e*/ 	.byte	0x3f
	.zero		1


	//   ....[18]....
        /*0d80*/ 	.word	0x000100c0
        /*0d84*/ 	.word	0x00000005
        /*0d88*/ 	.word	0x00000000
        /*0d8c*/ 	.short	0x010a
        /*0d8e*/ 	.byte	0x3f
	.zero		1


	//   ....[19]....
        /*0d90*/ 	.word	0x00010140
        /*0d94*/ 	.word	0x00000007
        /*0d98*/ 	.word	0x00000000
        /*0d9c*/ 	.short	0x010a
        /*0d9e*/ 	.byte	0x3f
	.zero		1


	//   ....[20]....
        /*0da0*/ 	.word	0x000101d0
        /*0da4*/ 	.word	0x00000006
        /*0da8*/ 	.word	0x00000000
        /*0dac*/ 	.short	0x010a
        /*0dae*/ 	.byte	0x3f
	.zero		1


	//   ....[21]....
        /*0db0*/ 	.word	0x00010260
        /*0db4*/ 	.word	0x00000003
        /*0db8*/ 	.word	0x00000000
        /*0dbc*/ 	.short	0x010a
        /*0dbe*/ 	.byte	0x3f
	.zero		1


	//   ....[22]....
        /*0dc0*/ 	.word	0x000102d0
        /*0dc4*/ 	.word	0x00000003
        /*0dc8*/ 	.word	0x00000000
        /*0dcc*/ 	.short	0x010a
        /*0dce*/ 	.byte	0x3f
	.zero		1


	//   ....[23]....
        /*0dd0*/ 	.word	0x00010340
        /*0dd4*/ 	.word	0x00000000
        /*0dd8*/ 	.word	0x00000000
        /*0ddc*/ 	.short	0x010a
        /*0dde*/ 	.byte	0x3f
	.zero		1


	//   ....[24]....
        /*0de0*/ 	.word	0x00010420
        /*0de4*/ 	.word	0x00000005
        /*0de8*/ 	.word	0x00000020
        /*0dec*/ 	.short	0x010a
        /*0dee*/ 	.byte	0x3f
	.zero		1


	//   ....[25]....
        /*0df0*/ 	.word	0x000104f0
        /*0df4*/ 	.word	0x00000005
        /*0df8*/ 	.word	0x00000000
        /*0dfc*/ 	.short	0x010a
        /*0dfe*/ 	.byte	0x3f
	.zero		1


	//   ....[26]....
        /*0e00*/ 	.word	0x00010540
        /*0e04*/ 	.word	0x00000007
        /*0e08*/ 	.word	0x00000000
        /*0e0c*/ 	.short	0x010a
        /*0e0e*/ 	.byte	0x3f
	.zero		1


	//   ....[27]....
        /*0e10*/ 	.word	0x00010590
        /*0e14*/ 	.word	0x00000006
        /*0e18*/ 	.word	0x00000000
        /*0e1c*/ 	.short	0x010a
        /*0e1e*/ 	.byte	0x3f
	.zero		1


	//----- nvinfo : EIATTR_NUM_MBARRIERS
	.align		4
.L_30:
        /*0e20*/ 	.byte	0x03, 0x38
        /*0e22*/ 	.short	0x000a


	//----- nvinfo : EIATTR_EXIT_INSTR_OFFSETS
	.align		4
        /*0e24*/ 	.byte	0x04, 0x1c
        /*0e26*/ 	.short	(.L_32 - .L_31)


	//   ....[0]....
.L_31:
        /*0e28*/ 	.word	0x00000940


	//   ....[1]....
        /*0e2c*/ 	.word	0x000011d0


	//   ....[2]....
        /*0e30*/ 	.word	0x0000ec50


	//   ....[3]....
        /*0e34*/ 	.word	0x0000f1e0


	//   ....[4]....
        /*0e38*/ 	.word	0x000102b0


	//----- nvinfo : EIATTR_MAX_THREADS
	.align		4
.L_32:
        /*0e3c*/ 	.byte	0x04, 0x05
        /*0e3e*/ 	.short	(.L_34 - .L_33)
.L_33:
        /*0e40*/ 	.word	0x00000180
        /*0e44*/ 	.word	0x00000001
        /*0e48*/ 	.word	0x00000001


	//----- nvinfo : EIATTR_CRS_STACK_SIZE
	.align		4
.L_34:
        /*0e4c*/ 	.byte	0x04, 0x1e
        /*0e4e*/ 	.short	(.L_36 - .L_35)
.L_35:
        /*0e50*/ 	.word	0x00000000


	//----- nvinfo : EIATTR_CBANK_PARAM_SIZE
	.align		4
.L_36:
        /*0e54*/ 	.byte	0x03, 0x19
        /*0e56*/ 	.short	0x0470


	//----- nvinfo : EIATTR_PARAM_CBANK
	.align		4
        /*0e58*/ 	.byte	0x04, 0x0a
        /*0e5a*/ 	.short	(.L_38 - .L_37)
	.align		4
.L_37:
        /*0e5c*/ 	.word	index@(.nv.constant0._ZN7cutlass13device_kernelINS_4gemm6kernel13GemmUniversalIN4cute5tupleIJiiiiEEENS1_10collective13CollectiveMmaINS1_37MainloopSm90TmaGmmaWarpSpecializedFP8ILi4ENS5_IJNS4_1CILi1EEENSA_ILi2EEESB_EEENS1_35KernelTmaWarpSpecializedCooperativeEEENS5_IJNSA_ILi128EEENSA_ILi256EEESG_EEENS_12float_e4m3_tENS5_IJlSB_lEEESJ_SK_NS4_8TiledMMAINS4_8MMA_AtomIJNS4_4SM904GMMA31MMA_64x256x32_F32E4M3E4M3_SS_TNILNSO_7ScaleInE1ELSQ_1EEEEEENS4_6LayoutINS5_IJSC_SB_SB_EEENS5_IJSB_NSA_ILi0EEESV_EEEEENS5_IJNS4_10UnderscoreESY_SY_EEEEENS4_23SM90_TMA_LOAD_MULTICASTENS4_14ComposedLayoutINS4_7SwizzleILi3ELi4ELi3EEENS4_18smem_ptr_flag_bitsILi8EEENST_INS5_IJNSA_ILi8EEESG_EEENS5_IJSG_SB_EEEEEEEvNS4_8identityENS4_13SM90_TMA_LOADES1B_vS1C_EENS_8epilogue10collective6detail29Sm90TmaWarpSpecializedAdapterINS1G_15DefaultEpilogueISJ_SK_SK_NS1F_6thread17LinearCombinationISJ_Li1EffLNS1K_9ScaleType4KindE0ELNS_15FloatRoundStyleE2ESJ_EENS1_15EpilogueDefaultEEEEEvvEEEEvNT_6ParamsE)
        /*0e60*/ 	.short	0x0210
        /*0e62*/ 	.short	0x0470


	//----- nvinfo : EIATTR_SW_WAR
	.align		4
.L_38:
        /*0e64*/ 	.byte	0x04, 0x36
        /*0e66*/ 	.short	(.L_40 - .L_39)
.L_39:
        /*0e68*/ 	.word	0x00000008
.L_40:


//--------------------- .nv.callgraph             --------------------------
	.section	.nv.callgraph,"",@"SHT_CUDA_CALLGRAPH"
	.align	4
	.sectionentsize	8
	.align		4
        /*0000*/ 	.word	0x00000000
	.align		4
        /*0004*/ 	.word	0xffffffff
	.align		4
        /*0008*/ 	.word	0x00000000
	.align		4
        /*000c*/ 	.word	0xfffffffe
	.align		4
        /*0010*/ 	.word	0x00000000
	.align		4
        /*0014*/ 	.word	0xfffffffd
	.align		4
        /*0018*/ 	.word	0x00000000
	.align		4
        /*001c*/ 	.word	0xfffffffc


//--------------------- .nv.constant4             --------------------------
	.section	.nv.constant4,"a",@progbits
	.align	8
	.align		8
.nv.constant4:
        /*0000*/ 	.dword	_ZN39_INTERNAL_c9605041_4_k_cu_1bae9f04_39044cuda3std3__45__cpo5beginE
	.align		8
        /*0008*/ 	.dword	_ZN39_INTERNAL_c9605041_4_k_cu_1bae9f04_39044cuda3std3__45__cpo3endE
	.align		8
        /*0010*/ 	.dword	_ZN39_INTERNAL_c9605041_4_k_cu_1bae9f04_39044cuda3std3__45__cpo6cbeginE
	.align		8
        /*0018*/ 	.dword	_ZN39_INTERNAL_c9605041_4_k_cu_1bae9f04_39044cuda3std3__45__cpo4cendE
	.align		8
        /*0020*/ 	.dword	_ZN39_INTERNAL_c9605041_4_k_cu_1bae9f04_39044cuda3std3__441_GLOBAL__N__c9605041_4_k_cu_1bae9f04_39046ignoreE
	.align		8
        /*0028*/ 	.dword	_ZN39_INTERNAL_c9605041_4_k_cu_1bae9f04_39044cuda3std3__419piecewise_constructE
	.align		8
        /*0030*/ 	.dword	_ZN39_INTERNAL_c9605041_4_k_cu_1bae9f04_39044cuda3std3__48in_placeE
	.align		8
        /*0038*/ 	.dword	_ZN39_INTERNAL_c9605041_4_k_cu_1bae9f04_39044cuda3std6ranges3__45__cpo4swapE
	.align		8
        /*0040*/ 	.dword	_ZN39_INTERNAL_c9605041_4_k_cu_1bae9f04_39044cuda3std6ranges3__45__cpo9iter_moveE
	.align		8
        /*0048*/ 	.dword	_ZN39_INTERNAL_c9605041_4_k_cu_1bae9f04_39044cute7productE
	.align		8
        /*0050*/ 	.dword	_ZN39_INTERNAL_c9605041_4_k_cu_1bae9f04_39044cute1_E


//--------------------- .text._ZN7cutlass13device_kernelINS_4gemm6kernel13GemmUniversalIN4cute5tupleIJiiiiEEENS1_10collective13CollectiveMmaINS1_37MainloopSm90TmaGmmaWarpSpecializedFP8ILi4ENS5_IJNS4_1CILi1EEENSA_ILi2EEESB_EEENS1_35KernelTmaWarpSpecializedCooperativeEEENS5_IJNSA_ILi128EEENSA_ILi256EEESG_EEENS_12float_e4m3_tENS5_IJlSB_lEEESJ_SK_NS4_8TiledMMAINS4_8MMA_AtomIJNS4_4SM904GMMA31MMA_64x256x32_F32E4M3E4M3_SS_TNILNSO_7ScaleInE1ELSQ_1EEEEEENS4_6LayoutINS5_IJSC_SB_SB_EEENS5_IJSB_NSA_ILi0EEESV_EEEEENS5_IJNS4_10UnderscoreESY_SY_EEEEENS4_23SM90_TMA_LOAD_MULTICASTENS4_14ComposedLayoutINS4_7SwizzleILi3ELi4ELi3EEENS4_18smem_ptr_flag_bitsILi8EEENST_INS5_IJNSA_ILi8EEESG_EEENS5_IJSG_SB_EEEEEEEvNS4_8identityENS4_13SM90_TMA_LOADES1B_vS1C_EENS_8epilogue10collective6detail29Sm90TmaWarpSpecializedAdapterINS1G_15DefaultEpilogueISJ_SK_SK_NS1F_6thread17LinearCombinationISJ_Li1EffLNS1K_9ScaleType4KindE0ELNS_15FloatRoundStyleE2ESJ_EENS1_15EpilogueDefaultEEEEEvvEEEEvNT_6ParamsE --------------------------
	.section	.text._ZN7cutlass13device_kernelINS_4gemm6kernel13GemmUniversalIN4cute5tupleIJiiiiEEENS1_10collective13CollectiveMmaINS1_37MainloopSm90TmaGmmaWarpSpecializedFP8ILi4ENS5_IJNS4_1CILi1EEENSA_ILi2EEESB_EEENS1_35KernelTmaWarpSpecializedCooperativeEEENS5_IJNSA_ILi128EEENSA_ILi256EEESG_EEENS_12float_e4m3_tENS5_IJlSB_lEEESJ_SK_NS4_8TiledMMAINS4_8MMA_AtomIJNS4_4SM904GMMA31MMA_64x256x32_F32E4M3E4M3_SS_TNILNSO_7ScaleInE1ELSQ_1EEEEEENS4_6LayoutINS5_IJSC_SB_SB_EEENS5_IJSB_NSA_ILi0EEESV_EEEEENS5_IJNS4_10UnderscoreESY_SY_EEEEENS4_23SM90_TMA_LOAD_MULTICASTENS4_14ComposedLayoutINS4_7SwizzleILi3ELi4ELi3EEENS4_18smem_ptr_flag_bitsILi8EEENST_INS5_IJNSA_ILi8EEESG_EEENS5_IJSG_SB_EEEEEEEvNS4_8identityENS4_13SM90_TMA_LOADES1B_vS1C_EENS_8epilogue10collective6detail29Sm90TmaWarpSpecializedAdapterINS1G_15DefaultEpilogueISJ_SK_SK_NS1F_6thread17LinearCombinationISJ_Li1EffLNS1K_9ScaleType4KindE0ELNS_15FloatRoundStyleE2ESJ_EENS1_15EpilogueDefaultEEEEEvvEEEEvNT_6ParamsE,"ax",@progbits
	.align	128
.text._ZN7cutlass13device_kernelINS_4gemm6kernel13GemmUniversalIN4cute5tupleIJiiiiEEENS1_10collective13CollectiveMmaINS1_37MainloopSm90TmaGmmaWarpSpecializedFP8ILi4ENS5_IJNS4_1CILi1EEENSA_ILi2EEESB_EEENS1_35KernelTmaWarpSpecializedCooperativeEEENS5_IJNSA_ILi128EEENSA_ILi256EEESG_EEENS_12float_e4m3_tENS5_IJlSB_lEEESJ_SK_NS4_8TiledMMAINS4_8MMA_AtomIJNS4_4SM904GMMA31MMA_64x256x32_F32E4M3E4M3_SS_TNILNSO_7ScaleInE1ELSQ_1EEEEEENS4_6LayoutINS5_IJSC_SB_SB_EEENS5_IJSB_NSA_ILi0EEESV_EEEEENS5_IJNS4_10UnderscoreESY_SY_EEEEENS4_23SM90_TMA_LOAD_MULTICASTENS4_14ComposedLayoutINS4_7SwizzleILi3ELi4ELi3EEENS4_18smem_ptr_flag_bitsILi8EEENST_INS5_IJNSA_ILi8EEESG_EEENS5_IJSG_SB_EEEEEEEvNS4_8identityENS4_13SM90_TMA_LOADES1B_vS1C_EENS_8epilogue10collective6detail29Sm90TmaWarpSpecializedAdapterINS1G_15DefaultEpilogueISJ_SK_SK_NS1F_6thread17LinearCombinationISJ_Li1EffLNS1K_9ScaleType4KindE0ELNS_15FloatRoundStyleE2ESJ_EENS1_15EpilogueDefaultEEEEEvvEEEEvNT_6ParamsE:
        .type           _ZN7cutlass13device_kernelINS_4gemm6kernel13GemmUniversalIN4cute5tupleIJiiiiEEENS1_10collective13CollectiveMmaINS1_37MainloopSm90TmaGmmaWarpSpecializedFP8ILi4ENS5_IJNS4_1CILi1EEENSA_ILi2EEESB_EEENS1_35KernelTmaWarpSpecializedCooperativeEEENS5_IJNSA_ILi128EEENSA_ILi256EEESG_EEENS_12float_e4m3_tENS5_IJlSB_lEEESJ_SK_NS4_8TiledMMAINS4_8MMA_AtomIJNS4_4SM904GMMA31MMA_64x256x32_F32E4M3E4M3_SS_TNILNSO_7ScaleInE1ELSQ_1EEEEEENS4_6LayoutINS5_IJSC_SB_SB_EEENS5_IJSB_NSA_ILi0EEESV_EEEEENS5_IJNS4_10UnderscoreESY_SY_EEEEENS4_23SM90_TMA_LOAD_MULTICASTENS4_14ComposedLayoutINS4_7SwizzleILi3ELi4ELi3EEENS4_18smem_ptr_flag_bitsILi8EEENST_INS5_IJNSA_ILi8EEESG_EEENS5_IJSG_SB_EEEEEEEvNS4_8identityENS4_13SM90_TMA_LOADES1B_vS1C_EENS_8epilogue10collective6detail29Sm90TmaWarpSpecializedAdapterINS1G_15DefaultEpilogueISJ_SK_SK_NS1F_6thread17LinearCombinationISJ_Li1EffLNS1K_9ScaleType4KindE0ELNS_15FloatRoundStyleE2ESJ_EENS1_15EpilogueDefaultEEEEEvvEEEEvNT_6ParamsE,@function
        .size           _ZN7cutlass13device_kernelINS_4gemm6kernel13GemmUniversalIN4cute5tupleIJiiiiEEENS1_10collective13CollectiveMmaINS1_37MainloopSm90TmaGmmaWarpSpecializedFP8ILi4ENS5_IJNS4_1CILi1EEENSA_ILi2EEESB_EEENS1_35KernelTmaWarpSpecializedCooperativeEEENS5_IJNSA_ILi128EEENSA_ILi256EEESG_EEENS_12float_e4m3_tENS5_IJlSB_lEEESJ_SK_NS4_8TiledMMAINS4_8MMA_AtomIJNS4_4SM904GMMA31MMA_64x256x32_F32E4M3E4M3_SS_TNILNSO_7ScaleInE1ELSQ_1EEEEEENS4_6LayoutINS5_IJSC_SB_SB_EEENS5_IJSB_NSA_ILi0EEESV_EEEEENS5_IJNS4_10UnderscoreESY_SY_EEEEENS4_23SM90_TMA_LOAD_MULTICASTENS4_14ComposedLayoutINS4_7SwizzleILi3ELi4ELi3EEENS4_18smem_ptr_flag_bitsILi8EEENST_INS5_IJNSA_ILi8EEESG_EEENS5_IJSG_SB_EEEEEEEvNS4_8identityENS4_13SM90_TMA_LOADES1B_vS1C_EENS_8epilogue10collective6detail29Sm90TmaWarpSpecializedAdapterINS1G_15DefaultEpilogueISJ_SK_SK_NS1F_6thread17LinearCombinationISJ_Li1EffLNS1K_9ScaleType4KindE0ELNS_15FloatRoundStyleE2ESJ_EENS1_15EpilogueDefaultEEEEEvvEEEEvNT_6ParamsE,(.L_x_332 - _ZN7cutlass13device_kernelINS_4gemm6kernel13GemmUniversalIN4cute5tupleIJiiiiEEENS1_10collective13CollectiveMmaINS1_37MainloopSm90TmaGmmaWarpSpecializedFP8ILi4ENS5_IJNS4_1CILi1EEENSA_ILi2EEESB_EEENS1_35KernelTmaWarpSpecializedCooperativeEEENS5_IJNSA_ILi128EEENSA_ILi256EEESG_EEENS_12float_e4m3_tENS5_IJlSB_lEEESJ_SK_NS4_8TiledMMAINS4_8MMA_AtomIJNS4_4SM904GMMA31MMA_64x256x32_F32E4M3E4M3_SS_TNILNSO_7ScaleInE1ELSQ_1EEEEEENS4_6LayoutINS5_IJSC_SB_SB_EEENS5_IJSB_NSA_ILi0EEESV_EEEEENS5_IJNS4_10UnderscoreESY_SY_EEEEENS4_23SM90_TMA_LOAD_MULTICASTENS4_14ComposedLayoutINS4_7SwizzleILi3ELi4ELi3EEENS4_18smem_ptr_flag_bitsILi8EEENST_INS5_IJNSA_ILi8EEESG_EEENS5_IJSG_SB_EEEEEEEvNS4_8identityENS4_13SM90_TMA_LOADES1B_vS1C_EENS_8epilogue10collective6detail29Sm90TmaWarpSpecializedAdapterINS1G_15DefaultEpilogueISJ_SK_SK_NS1F_6thread17LinearCombinationISJ_Li1EffLNS1K_9ScaleType4KindE0ELNS_15FloatRoundStyleE2ESJ_EENS1_15EpilogueDefaultEEEEEvvEEEEvNT_6ParamsE)
        .other          _ZN7cutlass13device_kernelINS_4gemm6kernel13GemmUniversalIN4cute5tupleIJiiiiEEENS1_10collective13CollectiveMmaINS1_37MainloopSm90TmaGmmaWarpSpecializedFP8ILi4ENS5_IJNS4_1CILi1EEENSA_ILi2EEESB_EEENS1_35KernelTmaWarpSpecializedCooperativeEEENS5_IJNSA_ILi128EEENSA_ILi256EEESG_EEENS_12float_e4m3_tENS5_IJlSB_lEEESJ_SK_NS4_8TiledMMAINS4_8MMA_AtomIJNS4_4SM904GMMA31MMA_64x256x32_F32E4M3E4M3_SS_TNILNSO_7ScaleInE1ELSQ_1EEEEEENS4_6LayoutINS5_IJSC_SB_SB_EEENS5_IJSB_NSA_ILi0EEESV_EEEEENS5_IJNS4_10UnderscoreESY_SY_EEEEENS4_23SM90_TMA_LOAD_MULTICASTENS4_14ComposedLayoutINS4_7SwizzleILi3ELi4ELi3EEENS4_18smem_ptr_flag_bitsILi8EEENST_INS5_IJNSA_ILi8EEESG_EEENS5_IJSG_SB_EEEEEEEvNS4_8identityENS4_13SM90_TMA_LOADES1B_vS1C_EENS_8epilogue10collective6detail29Sm90TmaWarpSpecializedAdapterINS1G_15DefaultEpilogueISJ_SK_SK_NS1F_6thread17LinearCombinationISJ_Li1EffLNS1K_9ScaleType4KindE0ELNS_15FloatRoundStyleE2ESJ_EENS1_15EpilogueDefaultEEEEEvvEEEEvNT_6ParamsE,@"STO_CUDA_ENTRY STV_DEFAULT"
_ZN7cutlass13device_kernelINS_4gemm6kernel13GemmUniversalIN4cute5tupleIJiiiiEEENS1_10collective13CollectiveMmaINS1_37MainloopSm90TmaGmmaWarpSpecializedFP8ILi4ENS5_IJNS4_1CILi1EEENSA_ILi2EEESB_EEENS1_35KernelTmaWarpSpecializedCooperativeEEENS5_IJNSA_ILi128EEENSA_ILi256EEESG_EEENS_12float_e4m3_tENS5_IJlSB_lEEESJ_SK_NS4_8TiledMMAINS4_8MMA_AtomIJNS4_4SM904GMMA31MMA_64x256x32_F32E4M3E4M3_SS_TNILNSO_7ScaleInE1ELSQ_1EEEEEENS4_6LayoutINS5_IJSC_SB_SB_EEENS5_IJSB_NSA_ILi0EEESV_EEEEENS5_IJNS4_10UnderscoreESY_SY_EEEEENS4_23SM90_TMA_LOAD_MULTICASTENS4_14ComposedLayoutINS4_7SwizzleILi3ELi4ELi3EEENS4_18smem_ptr_flag_bitsILi8EEENST_INS5_IJNSA_ILi8EEESG_EEENS5_IJSG_SB_EEEEEEEvNS4_8identityENS4_13SM90_TMA_LOADES1B_vS1C_EENS_8epilogue10collective6detail29Sm90TmaWarpSpecializedAdapterINS1G_15DefaultEpilogueISJ_SK_SK_NS1F_6thread17LinearCombinationISJ_Li1EffLNS1K_9ScaleType4KindE0ELNS_15FloatRoundStyleE2ESJ_EENS1_15EpilogueDefaultEEEEEvvEEEEvNT_6ParamsE:
[----:B------:R-:W0:Y:S02]  /*0000*/  LDC R1, c[0x0][0x28] ;  /* 0x00000a00ff017b82 */ /* 0x000e240000000800 */
[----:B0-----:R-:W-:Y:S01]  /*0010*/  VIADD R1, R1, 0xffffff08 ;  /* 0xffffff0801017836 */ /* 0x001fe20000000000 */
[----:B------:R-:W0:Y:S01]  /*0020*/  S2R R5, SR_TID.X ;  /* 0x0000000000057919 */ /* 0x000e220000002100 */
[----:B------:R-:W-:Y:S01]  /*0030*/  ELECT P0, URZ, PT ;  /* 0x00000000003f782f */ /* 0x000fe20003800000 */
[----:B------:R-:W-:Y:S01]  /*0040*/  BSSY B0, `(.L_x_0) ;  /* 0x0000015000007945 */ /* 0x000fe20003800000 */
[--C-:B0-----:R-:W-:Y:S02]  /*0050*/  SHF.R.U32.HI R0, RZ, 0x5, R5.reuse ;  /* 0x00000005ff007819 */ /* 0x101fe40000011605 */
[----:B------:R-:W-:-:S03]  /*0060*/  SHF.R.U32.HI R2, RZ, 0x7, R5 ;  /* 0x00000007ff027819 */ /* 0x000fc60000011605 */
[----:B------:R-:W0:Y:S04]  /*0070*/  SHFL.IDX PT, R3, R0, RZ, 0x1f ;  /* 0x00001fff00037589 */ /* 0x000e2800000e0000 */
[----:B------:R-:W1:Y:S01]  /*0080*/  SHFL.IDX PT, R2, R2, RZ, 0x1f ;  /* 0x00001fff02027589 */ /* 0x000e6200000e0000 */
[----:B0-----:R-:W-:Y:S02]  /*0090*/  R2UR UR4, R3 ;  /* 0x00000000030472ca */ /* 0x001fe400000e0000 */
[----:B-1----:R-:W-:-:S11]  /*00a0*/  R2UR UR6, R2 ;  /* 0x00000000020672ca */ /* 0x002fd600000e0000 */
[----:B------:R-:W-:Y:S02]  /*00b0*/  USHF.R.S32.HI UR5, URZ, 0x1f, UR4 ;  /* 0x0000001f3f057899 */ /* 0x000fe40008011404 */
[----:B------:R-:W-:Y:S02]  /*00c0*/  ISETP.NE.OR P0, PT, RZ, UR4, !P0 ;  /* 0x00000004ff007c0c */ /* 0x000fe4000c705670 */
[----:B------:R-:W-:-:S04]  /*00d0*/  ULEA.HI UR5, UR5, UR4, URZ, 0x2 ;  /* 0x0000000405057291 */ /* 0x000fc8000f8f103f */
[----:B------:R-:W-:-:S04]  /*00e0*/  ULOP3.LUT UR5, UR5, 0xfffffffc, URZ, 0xc0, !UPT ;  /* 0xfffffffc05057892 */ /* 0x000fc8000f8ec03f */
[----:B------:R-:W-:-:S03]  /*00f0*/  UIADD3 UR8, UR4, -UR5, URZ ;  /* 0x8000000504087290 */ /* 0x000fc6000fffe03f */
[----:B------:R-:W-:Y:S09]  /*0100*/  @P0 BRA `(.L_x_1) ;  /* 0x0000000000200947 */ /* 0x000ff20003800000 */
[----:B------:R-:W-:Y:S02]  /*0110*/  ULDC.64 UR4, c[0x0][0x198] ;  /* 0x0000660000047ab9 */ /* 0x000fe40000000a00 */
[----:B------:R-:W-:Y:S02]  /*0120*/  UIADD3 UR10, UP0, UR4, 0xf0, URZ ;  /* 0x000000f0040a7890 */ /* 0x000fe4000ff1e03f */
[----:B------:R-:W-:Y:S02]  /*0130*/  UIADD3 UR4, UP1, UR4, 0x1f0, URZ ;  /* 0x000001f004047890 */ /* 0x000fe4000ff3e03f */
[----:B------:R-:W-:Y:S02]  /*0140*/  UIADD3.X UR11, URZ, UR5, URZ, UP0, !UPT ;  /* 0x000000053f0b7290 */ /* 0x000fe400087fe43f */
[----:B------:R-:W-:-:S07]  /*0150*/  UIADD3.X UR5, URZ, UR5, URZ, UP1, !UPT ;  /* 0x000000053f057290 */ /* 0x000fce0008ffe43f */
[----:B------:R0:W-:Y:S02]  /*0160*/  UTMACCTL.PF [UR10] ;  /* 0x000000000a0079b9 */ /* 0x0001e40008040000 */
[----:B------:R0:W-:Y:S02]  /*0170*/  UTMACCTL.PF [UR4] ;  /* 0x00000000040079b9 */ /* 0x0001e40008040000 */
[----:B0-----:R-:W-:Y:S01]  /*0180*/  NOP ;  /* 0x0000000000007918 */ /* 0x001fe20000000000 */
.L_x_1:
[----:B------:R-:W-:Y:S05]  /*0190*/  BSYNC B0 ;  /* 0x0000000000007941 */ /* 0x000fea0003800000 */
.L_x_0:
[----:B------:R-:W0:Y:S01]  /*01a0*/  SHFL.IDX PT, R3, R0, RZ, 0x1f ;  /* 0x00001fff00037589 */ /* 0x000e2200000e0000 */
[----:B------:R-:W-:Y:S01]  /*01b0*/  UISETP.NE.AND UP0, UPT, UR8, 0x3, UPT ;  /* 0x000000030800788c */ /* 0x000fe2000bf05270 */
[----:B------:R-:W-:Y:S01]  /*01c0*/  ISETP.NE.AND P2, PT, RZ, UR6, PT ;  /* 0x00000006ff007c0c */ /* 0x000fe2000bf45270 */
[----:B------:R-:W-:Y:S02]  /*01d0*/  UIADD3 UR10, UR6, -0x1, URZ ;  /* 0xffffffff060a7890 */ /* 0x000fe4000fffe03f */
[----:B------:R-:W-:Y:S02]  /*01e0*/  UISETP.EQ.OR UP0, UPT, UR8, URZ, !UP0 ;  /* 0x0000003f0800728c */ /* 0x000fe4000c702670 */
[----:B------:R-:W-:Y:S02]  /*01f0*/  UISETP.GE.U32.AND UP1, UPT, UR10, 0x2, UPT ;  /* 0x000000020a00788c */ /* 0x000fe4000bf26070 */
[----:B------:R-:W-:-:S04]  /*0200*/  UISETP.EQ.AND UP0, UPT, UR6, URZ, UP0 ;  /* 0x0000003f0600728c */ /* 0x000fc80008702270 */
[----:B------:R-:W-:-:S04]  /*0210*/  USEL UR13, URZ, 0x1, !UP0 ;  /* 0x000000013f0d7887 */ /* 0x000fc8000c000000 */
[----:B------:R-:W-:Y:S01]  /*0220*/  USEL UR13, UR13, 0x2, UP1 ;  /* 0x000000020d0d7887 */ /* 0x000fe20008800000 */
[----:B0-----:R-:W-:-:S13]  /*0230*/  ISETP.NE.AND P0, PT, R3, RZ, PT ;  /* 0x000000ff0300720c */ /* 0x001fda0003f05270 */
[----:B------:R-:W-:Y:S05]  /*0240*/  @P0 BRA `(.L_x_2) ;  /* 0x0000000000580947 */ /* 0x000fea0003800000 */
[----:B------:R-:W0:Y:S01]  /*0250*/  S2UR UR9, SR_CgaCtaId ;  /* 0x00000000000979c3 */ /* 0x000e220000008800 */
[----:B------:R-:W-:Y:S01]  /*0260*/  UMOV UR4, 0x400 ;  /* 0x0000040000047882 */ /* 0x000fe20000000000 */
[----:B------:R-:W-:Y:S01]  /*0270*/  UMOV UR5, 0x1 ;  /* 0x0000000100057882 */ /* 0x000fe20000000000 */
[----:B------:R-:W-:Y:S01]  /*0280*/  UMOV UR6, 0x4 ;  /* 0x0000000400067882 */ /* 0x000fe20000000000 */
[----:B------:R-:W-:Y:S01]  /*0290*/  ELECT P0, URZ, PT ;  /* 0x00000000003f782f */ /* 0x000fe20003800000 */
[----:B------:R-:W-:-:S04]  /*02a0*/  UIADD3 UR6, -UR6, 0x100000, URZ ;  /* 0x0010000006067890 */ /* 0x000fc8000fffe13f */
[----:B------:R-:W-:Y:S02]  /*02b0*/  USHF.L.U32 UR7, UR6, 0xb, URZ ;  /* 0x0000000b06077899 */ /* 0x000fe4000800063f */
[----:B------:R-:W-:Y:S02]  /*02c0*/  USHF.L.U32 UR6, UR6, 0x1, URZ ;  /* 0x0000000106067899 */ /* 0x000fe4000800063f */
[----:B0-----:R-:W-:Y:S02]  /*02d0*/  ULEA UR9, UR9, UR4, 0x18 ;  /* 0x0000000409097291 */ /* 0x001fe4000f8ec03f */
[----:B------:R-:W-:-:S04]  /*02e0*/  UIADD3 UR4, -UR5, 0x100000, URZ ;  /* 0x0010000005047890 */ /* 0x000fc8000fffe13f */
[----:B------:R-:W-:Y:S02]  /*02f0*/  USHF.L.U32 UR5, UR4, 0xb, URZ ;  /* 0x0000000b04057899 */ /* 0x000fe4000800063f */
[----:B------:R-:W-:Y:S01]  /*0300*/  USHF.L.U32 UR4, UR4, 0x1, URZ ;  /* 0x0000000104047899 */ /* 0x000fe2000800063f */
[----:B------:R-:W0:Y:S11]  /*0310*/  FENCE.VIEW.ASYNC.S ;  /* 0x00000000000073c6 */ /* 0x000e360000000000 */
[----:B0-----:R0:W1:Y:S01]  /*0320*/  SYNCS.EXCH.64 URZ, [UR9], UR4 ;  /* 0x00000004093f75b2 */ /* 0x0010620008000100 */
[----:B------:R0:W2:Y:S01]  /*0330*/  SYNCS.EXCH.64 URZ, [UR9+0x20], UR6 ;  /* 0x00002006093f75b2 */ /* 0x0000a20008000100 */
[----:B------:R0:W3:Y:S01]  /*0340*/  SYNCS.EXCH.64 URZ, [UR9+0x8], UR4 ;  /* 0x00000804093f75b2 */ /* 0x0000e20008000100 */
[----:B------:R0:W4:Y:S01]  /*0350*/  SYNCS.EXCH.64 URZ, [UR9+0x28], UR6 ;  /* 0x00002806093f75b2 */ /* 0x0001220008000100 */
[----:B------:R0:W0:Y:S01]  /*0360*/  SYNCS.EXCH.64 URZ, [UR9+0x10], UR4 ;  /* 0x00001004093f75b2 */ /* 0x0000220008000100 */
[----:B------:R0:W0:Y:S01]  /*0370*/  SYNCS.EXCH.64 URZ, [UR9+0x30], UR6 ;  /* 0x00003006093f75b2 */ /* 0x0000220008000100 */
[----:B------:R0:W0:Y:S01]  /*0380*/  SYNCS.EXCH.64 URZ, [UR9+0x18], UR4 ;  /* 0x00001804093f75b2 */ /* 0x0000220008000100 */
[----:B------:R0:W0:Y:S01]  /*0390*/  SYNCS.EXCH.64 URZ, [UR9+0x38], UR6 ;  /* 0x00003806093f75b2 */ /* 0x0000220008000100 */
[----:B------:R-:W-:Y:S01]  /*03a0*/  NOP ;  /* 0x0000000000007918 */ /* 0x000fe20000000000 */
.L_x_2:
[----:B------:R-:W-:Y:S01]  /*03b0*/  SHF.R.S32.HI R4, RZ, 0x1f, R5 ;  /* 0x0000001fff047819 */ /* 0x000fe20000011405 */
[----:B------:R-:W5:Y:S01]  /*03c0*/  SHFL.IDX PT, R0, R0, RZ, 0x1f ;  /* 0x00001fff00007589 */ /* 0x000f6200000e0000 */
[----:B------:R-:W-:Y:S01]  /*03d0*/  ELECT P0, URZ, PT ;  /* 0x00000000003f782f */ /* 0x000fe20003800000 */
[----:B0-----:R-:W0:Y:S01]  /*03e0*/  S2UR UR9, SR_CTAID.X ;  /* 0x00000000000979c3 */ /* 0x001e220000002500 */
[----:B------:R-:W-:Y:S01]  /*03f0*/  LEA.HI R4, R4, R5, RZ, 0x7 ;  /* 0x0000000504047211 */ /* 0x000fe200078f38ff */
[----:B------:R-:W1:Y:S01]  /*0400*/  S2R R2, SR_CTAID.Y ;  /* 0x0000000000027919 */ /* 0x000e620000002600 */
[----:B------:R-:W-:Y:S01]  /*0410*/  SHF.R.S32.HI R6, RZ, 0x1f, R3 ;  /* 0x0000001fff067819 */ /* 0x000fe20000011403 */
[----:B------:R-:W-:Y:S01]  /*0420*/  ULDC UR4, c[0x0][0x154] ;  /* 0x0000550000047ab9 */ /* 0x000fe20000000800 */
[----:B------:R-:W-:Y:S01]  /*0430*/  LOP3.LUT R4, R4, 0xffffff80, RZ, 0xc0, !PT ;  /* 0xffffff8004047812 */ /* 0x000fe200078ec0ff */
[----:B------:R-:W-:Y:S01]  /*0440*/  NOP ;  /* 0x0000000000007918 */ /* 0x000fe20000000000 */
[----:B------:R-:W-:Y:S01]  /*0450*/  LEA.HI R6, R6, R3, RZ, 0x2 ;  /* 0x0000000306067211 */ /* 0x000fe200078f10ff */
[----:B------:R-:W2:Y:S01]  /*0460*/  LDC R11, c[0x0][0x148] ;  /* 0x00005200ff0b7b82 */ /* 0x000ea20000000800 */
[----:B------:R-:W-:Y:S01]  /*0470*/  NOP ;  /* 0x0000000000007918 */ /* 0x000fe20000000000 */
[----:B------:R-:W-:Y:S01]  /*0480*/  IMAD.IADD R4, R5, 0x1, -R4 ;  /* 0x0000000105047824 */ /* 0x000fe200078e0a04 */
[----:B------:R-:W-:-:S04]  /*0490*/  LOP3.LUT R6, R6, 0x3ffffffc, RZ, 0xc0, !PT ;  /* 0x3ffffffc06067812 */ /* 0x000fc800078ec0ff */
[----:B------:R-:W-:Y:S01]  /*04a0*/  SHF.R.S32.HI R5, RZ, 0x1f, R4 ;  /* 0x0000001fff057819 */ /* 0x000fe20000011404 */
[----:B------:R-:W-:Y:S01]  /*04b0*/  IMAD.IADD R6, R3, 0x1, -R6 ;  /* 0x0000000103067824 */ /* 0x000fe200078e0a06 */
[----:B------:R-:W3:Y:S02]  /*04c0*/  LDC R8, c[0x0][0x144] ;  /* 0x00005100ff087b82 */ /* 0x000ee40000000800 */
[----:B------:R-:W-:Y:S02]  /*04d0*/  LEA.HI R5, R5, R4, RZ, 0x3 ;  /* 0x0000000405057211 */ /* 0x000fe400078f18ff */
[----:B-----5:R-:W-:Y:S02]  /*04e0*/  ISETP.NE.OR P0, PT, R0, RZ, !P0 ;  /* 0x000000ff0000720c */ /* 0x020fe40004705670 */
[--C-:B------:R-:W-:Y:S02]  /*04f0*/  SHF.R.S32.HI R0, RZ, 0x3, R5.reuse ;  /* 0x00000003ff007819 */ /* 0x100fe40000011405 */
[----:B------:R-:W-:-:S04]  /*0500*/  SHF.R.S32.HI R5, RZ, 0x1f, R5 ;  /* 0x0000001fff057819 */ /* 0x000fc80000011405 */
[----:B------:R-:W-:-:S04]  /*0510*/  LEA.HI R5, R5, R0, RZ, 0x2 ;  /* 0x0000000005057211 */ /* 0x000fc800078f10ff */
[----:B------:R-:W-:Y:S01]  /*0520*/  LOP3.LUT R5, R5, 0xfffffffc, RZ, 0xc0, !PT ;  /* 0xfffffffc05057812 */ /* 0x000fe200078ec0ff */
[----:B------:R-:W-:Y:S01]  /*0530*/  VOTEU.ALL UP0, P0 ;  /* 0x00000000003f7886 */ /* 0x000fe20000000000 */
[----:B-1----:R-:W-:Y:S01]  /*0540*/  I2FP.F32.U32 R7, R2 ;  /* 0x0000000200077245 */ /* 0x002fe20000201000 */
[----:B------:R-:W-:Y:S02]  /*0550*/  VOTEU.ALL UP1, P0 ;  /* 0x00000000003f7886 */ /* 0x000fe40000020000 */
[----:B------:R-:W-:Y:S01]  /*0560*/  IMAD.IADD R5, R0, 0x1, -R5 ;  /* 0x0000000100057824 */ /* 0x000fe200078e0a05 */
[----:B------:R-:W1:Y:S01]  /*0570*/  @!UP0 S2UR UR7, SR_CgaCtaId ;  /* 0x00000000000789c3 */ /* 0x000e620000008800 */
[----:B0-----:R-:W-:Y:S01]  /*0580*/  I2FP.F32.U32 R0, UR9 ;  /* 0x0000000900007c45 */ /* 0x001fe20008201000 */
[----:B------:R-:W-:Y:S01]  /*0590*/  FMUL R9, R7, UR4 ;  /* 0x0000000407097c20 */ /* 0x000fe20008400000 */
[----:B------:R-:W-:Y:S01]  /*05a0*/  IMAD R5, R6, 0x4, R5 ;  /* 0x0000000406057824 */ /* 0x000fe200078e0205 */
[----:B------:R-:W-:Y:S01]  /*05b0*/  ULDC UR4, c[0x0][0x150] ;  /* 0x0000540000047ab9 */ /* 0x000fe20000000800 */
[----:B------:R-:W-:Y:S01]  /*05c0*/  @!UP0 UMOV UR6, 0x400 ;  /* 0x0000040000068882 */ /* 0x000fe20000000000 */
[----:B------:R-:W-:Y:S01]  /*05d0*/  FMUL R7, R0, UR4 ;  /* 0x0000000400077c20 */ /* 0x000fe20008400000 */
[----:B------:R-:W-:Y:S01]  /*05e0*/  IMAD.SHL.U32 R0, R5, 0x4, RZ ;  /* 0x0000000405007824 */ /* 0x000fe200078e00ff */
[----:B------:R-:W0:Y:S01]  /*05f0*/  LDC R6, c[0x0][0x140] ;  /* 0x00005000ff067b82 */ /* 0x000e220000000800 */
[----:B------:R-:W5:Y:S01]  /*0600*/  F2I.U32.TRUNC.NTZ R9, R9 ;  /* 0x0000000900097305 */ /* 0x000f62000020f000 */
[----:B------:R-:W-:-:S02]  /*0610*/  UMOV UR4, 0x20 ;  /* 0x0000002000047882 */ /* 0x000fc40000000000 */
[----:B------:R-:W-:Y:S01]  /*0620*/  LOP3.LUT R10, R5, 0xc, R0, 0x78, !PT ;  /* 0x0000000c050a7812 */ /* 0x000fe200078e7800 */
[----:B------:R-:W-:-:S04]  /*0630*/  @!UP0 UIADD3 UR4, -UR4, 0x100000, URZ ;  /* 0x0010000004048890 */ /* 0x000fc8000fffe13f */
[----:B------:R-:W-:Y:S02]  /*0640*/  @!UP0 USHF.L.U32 UR5, UR4, 0xb, URZ ;  /* 0x0000000b04058899 */ /* 0x000fe4000800063f */
[----:B------:R-:W-:Y:S01]  /*0650*/  @!UP0 USHF.L.U32 UR4, UR4, 0x1, URZ ;  /* 0x0000000104048899 */ /* 0x000fe2000800063f */
[----:B------:R-:W4:Y:S01]  /*0660*/  F2I.U32.TRUNC.NTZ R7, R7 ;  /* 0x0000000700077305 */ /* 0x000f22000020f000 */
[----:B------:R0:W-:Y:S01]  /*0670*/  STL [R1+0x70], R10 ;  /* 0x0000700a01007387 */ /* 0x0001e20000100800 */
[----:B-----5:R-:W-:Y:S01]  /*0680*/  IMAD.MOV R12, RZ, RZ, -R9 ;  /* 0x000000ffff0c7224 */ /* 0x020fe200078e0a09 */
[----:B-1----:R-:W-:Y:S01]  /*0690*/  @!UP0 ULEA UR6, UR7, UR6, 0x18 ;  /* 0x0000000607068291 */ /* 0x002fe2000f8ec03f */
[----:B------:R-:W-:Y:S02]  /*06a0*/  VOTEU.ALL UP0, P0 ;  /* 0x00000000003f7886 */ /* 0x000fe40000000000 */
[----:B--2---:R-:W-:Y:S01]  /*06b0*/  IMAD R5, R11, R12, R2 ;  /* 0x0000000c0b057224 */ /* 0x004fe200078e0202 */
[----:B------:R-:W-:-:S02]  /*06c0*/  LOP3.LUT P0, RZ, R4, 0x7, RZ, 0xc0, !PT ;  /* 0x0000000704ff7812 */ /* 0x000fc4000780c0ff */
[----:B0-----:R-:W-:Y:S01]  /*06d0*/  ISETP.EQ.U32.AND P4, PT, R6, 0x1, PT ;  /* 0x000000010600780c */ /* 0x001fe20003f82070 */
[----:B----4-:R-:W-:Y:S01]  /*06e0*/  IMAD.MOV R7, RZ, RZ, -R7 ;  /* 0x000000ffff077224 */ /* 0x010fe200078e0a07 */
[----:B------:R-:W-:Y:S02]  /*06f0*/  ISETP.NE.AND P1, PT, R5, R10, PT ;  /* 0x0000000a0500720c */ /* 0x000fe40003f25270 */
[----:B------:R-:W-:Y:S01]  /*0700*/  ISETP.LT.U32.AND P0, PT, R10, 0x2, !P0 ;  /* 0x000000020a00780c */ /* 0x000fe20004701070 */
[----:B---3--:R-:W-:Y:S01]  /*0710*/  IMAD R0, R8, R7, UR9 ;  /* 0x0000000908007e24 */ /* 0x008fe2000f8e0207 */
[----:B------:R-:W0:Y:S02]  /*0720*/  FENCE.VIEW.ASYNC.S ;  /* 0x00000000000073c6 */ /* 0x000e240000000000 */
[----:B0-----:R0:W1:Y:S02]  /*0730*/  @!UP0 SYNCS.EXCH.64 URZ, [UR6+0x50], UR4 ;  /* 0x00005004063f85b2 */ /* 0x0010640008000100 */
[----:B------:R-:W-:-:S04]  /*0740*/  ISETP.EQ.OR P1, PT, R0, RZ, !P1 ;  /* 0x000000ff0000720c */ /* 0x000fc80004f22670 */
[----:B------:R-:W-:Y:S01]  /*0750*/  PLOP3.LUT P0, PT, P0, P1, PT, 0x80, 0x0 ;  /* 0x000000000000781c */ /* 0x000fe20000703070 */
[----:B------:R0:W2:Y:S01]  /*0760*/  @!UP1 SYNCS.EXCH.64 URZ, [UR6+0x58], UR4 ;  /* 0x00005804063f95b2 */ /* 0x0000a20008000100 */
[----:B------:R-:W-:Y:S01]  /*0770*/  NOP ;  /* 0x0000000000007918 */ /* 0x000fe20000000000 */
[----:B------:R-:W-:Y:S10]  /*0780*/  @!P4 BRA `(.L_x_3) ;  /* 0x000000000008c947 */ /* 0x000ff40003800000 */
[----:B-12---:R-:W-:Y:S01]  /*0790*/  UCGABAR_ARV ;  /* 0x00000000000079c7 */ /* 0x006fe20008000000 */
[----:B------:R-:W-:Y:S05]  /*07a0*/  BRA `(.L_x_4) ;  /* 0x0000000000047947 */ /* 0x000fea0003800000 */
.L_x_3:
[----:B-12---:R-:W-:Y:S01]  /*07b0*/  NOP ;  /* 0x0000000000007918 */ /* 0x006fe20000000000 */
.L_x_4:
[----:B------:R-:W1:Y:S01]  /*07c0*/  LDC R3, c[0x0][0x65c] ;  /* 0x00019700ff037b82 */ /* 0x000e620000000800 */
[----:B------:R-:W-:Y:S02]  /*07d0*/  IMAD.U32 R4, RZ, RZ, UR9 ;  /* 0x00000009ff047e24 */ /* 0x000fe4000f8e00ff */
[----:B------:R-:W-:Y:S01]  /*07e0*/  IMAD.MOV.U32 R5, RZ, RZ, RZ ;  /* 0x000000ffff057224 */ /* 0x000fe200078e00ff */
[----:B-1----:R-:W-:-:S13]  /*07f0*/  ISETP.NE.AND P3, PT, R3, 0x1, PT ;  /* 0x000000010300780c */ /* 0x002fda0003f65270 */
[----:B------:R-:W1:Y:S01]  /*0800*/  @P3 LDC R7, c[0x0][0x10] ;  /* 0x00000400ff073b82 */ /* 0x000e620000000800 */
[----:B------:R-:W-:Y:S02]  /*0810*/  @P3 IMAD.MOV.U32 R3, RZ, RZ, RZ ;  /* 0x000000ffff033224 */ /* 0x000fe400078e00ff */
[----:B------:R-:W-:-:S05]  /*0820*/  @P3 IMAD.MOV.U32 R13, RZ, RZ, RZ ;  /* 0x000000ffff0d3224 */ /* 0x000fca00078e00ff */
[----:B------:R-:W2:Y:S01]  /*0830*/  @!P3 LDC R9, c[0x0][0xc] ;  /* 0x00000300ff09bb82 */ /* 0x000ea20000000800 */
[----:B-1----:R-:W-:-:S04]  /*0840*/  @P3 IMAD.WIDE.U32 R6, R7, UR9, R2 ;  /* 0x0000000907063c25 */ /* 0x002fc8000f8e0002 */
[----:B------:R-:W-:Y:S02]  /*0850*/  @P3 IMAD.MOV.U32 R19, RZ, RZ, R6 ;  /* 0x000000ffff133224 */ /* 0x000fe400078e0006 */
[----:B------:R-:W-:Y:S02]  /*0860*/  @P3 IMAD.IADD R23, R7, 0x1, R13 ;  /* 0x0000000107173824 */ /* 0x000fe400078e020d */
[----:B--2---:R-:W-:-:S04]  /*0870*/  @!P3 IMAD.WIDE.U32 R4, R2, R9, R4 ;  /* 0x000000090204b225 */ /* 0x004fc800078e0004 */
[----:B------:R-:W-:Y:S02]  /*0880*/  @!P3 IMAD.MOV.U32 R19, RZ, RZ, R4 ;  /* 0x000000ffff13b224 */ /* 0x000fe400078e0004 */
[----:B------:R-:W-:-:S03]  /*0890*/  @!P3 IMAD.MOV.U32 R23, RZ, RZ, R5 ;  /* 0x000000ffff17b224 */ /* 0x000fc600078e0005 */
[----:B------:R1:W-:Y:S04]  /*08a0*/  STL [R1+0x78], R19 ;  /* 0x0000781301007387 */ /* 0x0003e80000100800 */
[----:B------:R1:W-:Y:S01]  /*08b0*/  STL [R1+0x74], R23 ;  /* 0x0000741701007387 */ /* 0x0003e20000100800 */
[----:B------:R-:W-:Y:S05]  /*08c0*/  @!P4 BRA `(.L_x_5) ;  /* 0x00000000000cc947 */ /* 0x000fea0003800000 */
[----:B------:R-:W-:Y:S01]  /*08d0*/  UCGABAR_WAIT ;  /* 0x0000000000007dc7 */ /* 0x000fe20008000000 */
[----:B------:R-:W-:Y:S01]  /*08e0*/  CCTL.IVALL ;  /* 0x00000000ff00798f */ /* 0x000fe20002000000 */
[----:B------:R-:W-:Y:S05]  /*08f0*/  BRA `(.L_x_6) ;  /* 0x0000000000047947 */ /* 0x000fea0003800000 */
.L_x_5:
[----:B------:R-:W-:Y:S06]  /*0900*/  BAR.SYNC.DEFER_BLOCKING 0x0 ;  /* 0x0000000000007b1d */ /* 0x000fec0000010000 */
.L_x_6:
[----:B------:R-:W-:Y:S05]  /*0910*/  @!P2 BRA `(.L_x_7) ;  /* 0x000000e000d0a947 */ /* 0x000fea0003800000 */
[----:B------:R-:W-:-:S06]  /*0920*/  UISETP.GT.U32.AND UP0, UPT, UR10, 0x1, UPT ;  /* 0x000000010a00788c */ /* 0x000fcc000bf04070 */
[----:B------:R-:W-:-:S13]  /*0930*/  PLOP3.LUT P1, PT, PT, PT, UP0, 0x80, 0x0 ;  /* 0x000000000000781c */ /* 0x000fda0003f2f008 */
[----:B0-----:R-:W-:Y:S05]  /*0940*/  @P1 EXIT ;  /* 0x000000000000194d */ /* 0x001fea0003800000 */
[----:B------:R-:W-:Y:S01]  /*0950*/  IMAD.MOV.U32 R6, RZ, RZ, -0x1 ;  /* 0xffffffffff067424 */ /* 0x000fe200078e00ff */
[----:B------:R-:W-:Y:S01]  /*0960*/  ULDC.64 UR4, c[0x0][0x650] ;  /* 0x0001940000047ab9 */ /* 0x000fe20000000a00 */
[----:B------:R-:W-:Y:S01]  /*0970*/  IMAD.MOV.U32 R5, RZ, RZ, -0x1 ;  /* 0xffffffffff057424 */ /* 0x000fe200078e00ff */
[----:B------:R-:W-:Y:S01]  /*0980*/  ISETP.GE.U32.AND P1, PT, R19, UR4, PT ;  /* 0x0000000413007c0c */ /* 0x000fe2000bf26070 */
[----:B------:R-:W-:Y:S01]  /*0990*/  UMOV UR22, 0xffffffff ;  /* 0xffffffff00167882 */ /* 0x000fe20000000000 */
[----:B------:R0:W-:Y:S01]  /*09a0*/  STL [R1+0x80], R6 ;  /* 0x0000800601007387 */ /* 0x0001e20000100800 */
[----:B------:R-:W-:Y:S02]  /*09b0*/  PRMT R4, RZ, 0x7610, R4 ;  /* 0x00007610ff047816 */ /* 0x000fe40000000004 */
[----:B------:R-:W-:Y:S01]  /*09c0*/  ISETP.GE.U32.AND.EX P1, PT, R23, UR5, PT, P1 ;  /* 0x0000000517007c0c */ /* 0x000fe2000bf26110 */
[----:B------:R0:W-:-:S12]  /*09d0*/  STL [R1+0x7c], R5 ;  /* 0x00007c0501007387 */ /* 0x0001d80000100800 */
[----:B0-----:R-:W-:Y:S05]  /*09e0*/  @P1 BRA `(.L_x_8) ;  /* 0x0000000400381947 */ /* 0x001fea0003800000 */
[----:B------:R-:W0:Y:S01]  /*09f0*/  LDC.64 R14, c[0x0][0x628] ;  /* 0x00018a00ff0e7b82 */ /* 0x000e220000000a00 */
[----:B------:R-:W-:Y:S02]  /*0a00*/  IMAD.MOV.U32 R4, RZ, RZ, R19 ;  /* 0x000000ffff047224 */ /* 0x000fe400078e0013 */
[----:B------:R-:W-:-:S05]  /*0a10*/  IMAD.MOV.U32 R5, RZ, RZ, R23 ;  /* 0x000000ffff057224 */ /* 0x000fca00078e0017 */
[----:B------:R-:W2:Y:S08]  /*0a20*/  LDC R10, c[0x0][0x630] ;  /* 0x00018c00ff0a7b82 */ /* 0x000eb00000000800 */
[----:B------:R-:W3:Y:S01]  /*0a30*/  LDC.64 R16, c[0x0][0x620] ;  /* 0x00018800ff107b82 */ /* 0x000ee20000000a00 */
[----:B0-----:R-:W-:-:S04]  /*0a40*/  ISETP.NE.U32.AND P1, PT, R14, RZ, PT ;  /* 0x000000ff0e00720c */ /* 0x001fc80003f25070 */
[----:B------:R-:W-:-:S13]  /*0a50*/  ISETP.NE.AND.EX P1, PT, R15, RZ, PT, P1 ;  /* 0x000000ff0f00720c */ /* 0x000fda0003f25310 */
[----:B--23--:R-:W-:Y:S05]  /*0a60*/  @!P1 BRA `(.L_x_9) ;  /* 0x0000000000289947 */ /* 0x00cfea0003800000 */
[----:B------:R-:W0:Y:S02]  /*0a70*/  LDC R9, c[0x0][0x634] ;  /* 0x00018d00ff097b82 */ /* 0x000e240000000800 */
[----:B0-----:R-:W-:-:S05]  /*0a80*/  IADD3 R9, P1, R19, R9, RZ ;  /* 0x0000000913097210 */ /* 0x001fca0007f3e0ff */
[----:B------:R-:W-:-:S04]  /*0a90*/  IMAD.X R13, RZ, RZ, R23, P1 ;  /* 0x000000ffff0d7224 */ /* 0x000fc800008e0617 */
[----:B------:R-:W-:-:S04]  /*0aa0*/  IMAD.WIDE.U32 R4, R13, R14, RZ ;  /* 0x0000000e0d047225 */ /* 0x000fc800078e00ff */
[----:B------:R-:W-:-:S04]  /*0ab0*/  IMAD.WIDE.U32 R6, P1, R9, R15, R4 ;  /* 0x0000000f09067225 */ /* 0x000fc80007820004 */
[----:B------:R-:W-:-:S04]  /*0ac0*/  IMAD.WIDE.U32 R4, R9, R14, RZ ;  /* 0x0000000e09047225 */ /* 0x000fc800078e00ff */
[----:B------:R-:W-:Y:S01]  /*0ad0*/  IMAD.X R9, RZ, RZ, RZ, P1 ;  /* 0x000000ffff097224 */ /* 0x000fe200008e06ff */
[----:B------:R-:W-:Y:S01]  /*0ae0*/  IADD3 RZ, P1, R5, R6, RZ ;  /* 0x0000000605ff7210 */ /* 0x000fe20007f3e0ff */
[----:B------:R-:W-:-:S04]  /*0af0*/  IMAD.MOV.U32 R8, RZ, RZ, R7 ;  /* 0x000000ffff087224 */ /* 0x000fc800078e0007 */
[----:B------:R-:W-:-:S08]  /*0b00*/  IMAD.WIDE.U32.X R4, R13, R15, R8, P1 ;  /* 0x0000000f0d047225 */ /* 0x000fd000008e0408 */
.L_x_9:
[----:B------:R-:W0:Y:S01]  /*0b10*/  LDC.64 R20, c[0x0][0x640] ;  /* 0x00019000ff147b82 */ /* 0x000e220000000a00 */
[-C--:B------:R-:W-:Y:S01]  /*0b20*/  SHF.R.U64 R22, R4, R10.reuse, R5 ;  /* 0x0000000a04167219 */ /* 0x080fe20000001205 */
[----:B------:R-:W-:Y:S01]  /*0b30*/  IMAD.MOV.U32 R4, RZ, RZ, R19 ;  /* 0x000000ffff047224 */ /* 0x000fe200078e0013 */
[----:B------:R-:W-:Y:S01]  /*0b40*/  SHF.R.U32.HI R3, RZ, R10, R5 ;  /* 0x0000000aff037219 */ /* 0x000fe20000011605 */
[----:B------:R-:W-:Y:S01]  /*0b50*/  IMAD.MOV.U32 R5, RZ, RZ, R23 ;  /* 0x000000ffff057224 */ /* 0x000fe200078e0017 */
[----:B------:R-:W-:Y:S01]  /*0b60*/  IADD3 R7, P1, RZ, -R22, RZ ;  /* 0x80000016ff077210 */ /* 0x000fe20007f3e0ff */
[----:B-1----:R-:W-:Y:S02]  /*0b70*/  IMAD R23, R11, R12, R2 ;  /* 0x0000000c0b177224 */ /* 0x002fe400078e0202 */
[----:B------:R-:W1:Y:S01]  /*0b80*/  LDC R8, c[0x0][0x618] ;  /* 0x00018600ff087b82 */ /* 0x000e620000000800 */
[----:B------:R-:W-:Y:S02]  /*0b90*/  IMAD.MOV.U32 R11, RZ, RZ, 0x1 ;  /* 0x00000001ff0b7424 */ /* 0x000fe400078e00ff */
[----:B------:R-:W-:-:S02]  /*0ba0*/  IMAD.X R3, RZ, RZ, ~R3, P1 ;  /* 0x000000ffff037224 */ /* 0x000fc400008e0e03 */
[----:B------:R-:W-:-:S03]  /*0bb0*/  IMAD.WIDE.U32 R4, R7, R16, R4 ;  /* 0x0000001007047225 */ /* 0x000fc600078e0004 */
[----:B------:R-:W2:Y:S01]  /*0bc0*/  LDC R14, c[0x0][0x608] ;  /* 0x00018200ff0e7b82 */ /* 0x000ea20000000800 */
[----:B------:R-:W-:-:S04]  /*0bd0*/  IMAD R6, R3, R16, RZ ;  /* 0x0000001003067224 */ /* 0x000fc800078e02ff */
[----:B------:R-:W-:-:S03]  /*0be0*/  IMAD R3, R7, R17, R6 ;  /* 0x0000001107037224 */ /* 0x000fc600078e0206 */
[----:B------:R-:W3:Y:S01]  /*0bf0*/  LDC R18, c[0x0][0x658] ;  /* 0x00019600ff127b82 */ /* 0x000ee20000000800 */
[----:B------:R-:W-:Y:S01]  /*0c00*/  IMAD.IADD R3, R5, 0x1, R3 ;  /* 0x0000000105037824 */ /* 0x000fe200078e0203 */
[----:B0-----:R-:W-:Y:S01]  /*0c10*/  ISETP.NE.U32.AND P1, PT, R20, RZ, PT ;  /* 0x000000ff1400720c */ /* 0x001fe20003f25070 */
[----:B------:R-:W-:-:S03]  /*0c20*/  IMAD.MOV.U32 R5, RZ, RZ, -0x1 ;  /* 0xffffffffff057424 */ /* 0x000fc600078e00ff */
[----:B------:R-:W-:Y:S02]  /*0c30*/  ISETP.NE.AND.EX P1, PT, R21, RZ, PT, P1 ;  /* 0x000000ff1500720c */ /* 0x000fe40003f25310 */
[----:B------:R-:W0:Y:S01]  /*0c40*/  LDC R13, c[0x0][0x600] ;  /* 0x00018000ff0d7b82 */ /* 0x000e220000000800 */
[-CC-:B-1----:R-:W-:Y:S02]  /*0c50*/  SHF.R.U64 R10, R4, R8.reuse, R3.reuse ;  /* 0x00000008040a7219 */ /* 0x182fe40000001203 */
[----:B------:R-:W-:-:S05]  /*0c60*/  SHF.R.U32.HI R3, RZ, R8, R3 ;  /* 0x00000008ff037219 */ /* 0x000fca0000011603 */
[----:B------:R-:W1:Y:S01]  /*0c70*/  LDC R15, c[0x0][0x648] ;  /* 0x00019200ff0f7b82 */ /* 0x000e620000000800 */
[-CC-:B--2---:R-:W-:Y:S02]  /*0c80*/  SHF.R.U64 R19, R10, R14.reuse, R3.reuse ;  /* 0x0000000e0a137219 */ /* 0x184fe40000001203 */
[----:B------:R-:W-:-:S05]  /*0c90*/  SHF.R.U32.HI R3, RZ, R14, R3 ;  /* 0x0000000eff037219 */ /* 0x000fca0000011603 */
[----:B------:R-:W2:Y:S01]  /*0ca0*/  LDC R17, c[0x0][0x638] ;  /* 0x00018e00ff117b82 */ /* 0x000ea20000000800 */
[-C--:B---3--:R-:W-:Y:S02]  /*0cb0*/  SHF.L.U32 R2, R5, R18.reuse, RZ ;  /* 0x0000001205027219 */ /* 0x088fe400000006ff */
[--C-:B------:R-:W-:Y:S02]  /*0cc0*/  SHF.R.U64 R12, R19, R18, R3.reuse ;  /* 0x00000012130c7219 */ /* 0x100fe40000001203 */
[----:B------:R-:W-:Y:S02]  /*0cd0*/  LOP3.LUT R8, RZ, R2, RZ, 0x33, !PT ;  /* 0x00000002ff087212 */ /* 0x000fe400078e33ff */
[----:B------:R-:W-:Y:S01]  /*0ce0*/  SHF.R.U32.HI R3, RZ, R18, R3 ;  /* 0x00000012ff037219 */ /* 0x000fe20000011603 */
[----:B------:R-:W3:Y:S01]  /*0cf0*/  LDC R16, c[0x0][0x610] ;  /* 0x00018400ff107b82 */ /* 0x000ee20000000800 */
[----:B------:R-:W-:Y:S01]  /*0d00*/  IMAD.MOV.U32 R2, RZ, RZ, R12 ;  /* 0x000000ffff027224 */ /* 0x000fe200078e000c */
[----:B------:R-:W-:Y:S06]  /*0d10*/  @!P1 BRA `(.L_x_10) ;  /* 0x0000000000289947 */ /* 0x000fec0003800000 */
[----:B------:R-:W4:Y:S02]  /*0d20*/  LDC R7, c[0x0][0x64c] ;  /* 0x00019300ff077b82 */ /* 0x000f240000000800 */
[----:B----4-:R-:W-:-:S05]  /*0d30*/  IADD3 R7, P1, R12, R7, RZ ;  /* 0x000000070c077210 */ /* 0x010fca0007f3e0ff */
        /* <DEDUP_REMOVED lines=8> */
.L_x_10:
[----:B-1----:R-:W-:Y:S01]  /*0dc0*/  SHF.R.U64 R4, R2, R15, R3 ;  /* 0x0000000f02047219 */ /* 0x002fe20000001203 */
[----:B0-----:R-:W-:Y:S01]  /*0dd0*/  VIADD R5, R13, 0xffffffff ;  /* 0xffffffff0d057836 */ /* 0x001fe20000000000 */
[----:B------:R-:W-:Y:S02]  /*0de0*/  SHF.L.U32 R2, R11, R18, RZ ;  /* 0x000000120b027219 */ /* 0x000fe400000006ff */
[----:B------:R-:W-:Y:S01]  /*0df0*/  LOP3.LUT R3, R19, R8, RZ, 0xc0, !PT ;  /* 0x0000000813037212 */ /* 0x000fe200078ec0ff */
[----:B------:R-:W-:Y:S01]  /*0e00*/  IMAD.MOV R6, RZ, RZ, -R4 ;  /* 0x000000ffff067224 */ /* 0x000fe200078e0a04 */
[----:B------:R-:W-:Y:S02]  /*0e10*/  SEL R0, R0, R23, !P3 ;  /* 0x0000001700007207 */ /* 0x000fe40005800000 */
[----:B------:R-:W-:Y:S01]  /*0e20*/  LOP3.LUT R5, R10, R5, RZ, 0xc0, !PT ;  /* 0x000000050a057212 */ /* 0x000fe200078ec0ff */
[----:B------:R-:W-:Y:S01]  /*0e30*/  IMAD R3, R2, R4, R3 ;  /* 0x0000000402037224 */ /* 0x000fe200078e0203 */
[----:B------:R-:W-:Y:S01]  /*0e40*/  R2UR UR22, R22 ;  /* 0x00000000161672ca */ /* 0x000fe200000e0000 */
[----:B--2---:R-:W-:-:S02]  /*0e50*/  IMAD R2, R6, R17, R12 ;  /* 0x0000001106027224 */ /* 0x004fc400078e020c */
[----:B---3--:R-:W-:Y:S02]  /*0e60*/  IMAD R0, R3, R16, R0 ;  /* 0x0000001003007224 */ /* 0x008fe400078e0200 */
[----:B------:R-:W-:Y:S02]  /*0e70*/  IMAD R3, R2, R13, R5 ;  /* 0x0000000d02037224 */ /* 0x000fe400078e0205 */
[----:B------:R-:W-:-:S03]  /*0e80*/  IMAD.MOV.U32 R4, RZ, RZ, 0x1 ;  /* 0x00000001ff047424 */ /* 0x000fc600078e00ff */
[----:B------:R-:W-:Y:S02]  /*0e90*/  SEL R2, R3, R0, !P3 ;  /* 0x0000000003027207 */ /* 0x000fe40005800000 */
[----:B------:R-:W-:-:S03]  /*0ea0*/  SEL R0, R0, R3, !P3 ;  /* 0x0000000300007207 */ /* 0x000fc60005800000 */
[----:B------:R0:W-:Y:S04]  /*0eb0*/  STL [R1+0x7c], R2 ;  /* 0x00007c0201007387 */ /* 0x0001e80000100800 */
[----:B------:R0:W-:Y:S02]  /*0ec0*/  STL [R1+0x80], R0 ;  /* 0x0000800001007387 */ /* 0x0001e40000100800 */
.L_x_8:
[----:B------:R-:W-:-:S08]  /*0ed0*/  NOP ;  /* 0x0000000000007918 */ /* 0x000fd00000000000 */
[----:B------:R-:W2:Y:S02]  /*0ee0*/  USETMAXREG.TRY_ALLOC.CTAPOOL UP0, 0xe8 ;  /* 0x000000e8000079c8 */ /* 0x000ea40008000600 */
[----:B--2---:R-:W-:-:S13]  /*0ef0*/  PLOP3.LUT P1, PT, PT, PT, UP0, 0x80, 0x0 ;  /* 0x000000000000781c */ /* 0x004fda0003f2f008 */
[----:B------:R-:W-:Y:S05]  /*0f00*/  @!P1 BRA `(.L_x_8) ;  /* 0xfffffffc00f09947 */ /* 0x000fea000383ffff */
[----:B------:R-:W-:Y:S01]  /*0f10*/  ULDC.64 UR4, c[0x0][0x598] ;  /* 0x0001660000047ab9 */ /* 0x000fe20000000a00 */
[----:B------:R-:W-:Y:S01]  /*0f20*/  ULDC.64 UR18, c[0x0][0x208] ;  /* 0x0000820000127ab9 */ /* 0x000fe20000000a00 */
[----:B------:R-:W-:-:S04]  /*0f30*/  ISETP.NE.U32.AND P1, PT, RZ, UR4, PT ;  /* 0x00000004ff007c0c */ /* 0x000fc8000bf25070 */
[----:B------:R-:W-:-:S13]  /*0f40*/  ISETP.NE.AND.EX P1, PT, RZ, UR5, PT, P1 ;  /* 0x00000005ff007c0c */ /* 0x000fda000bf25310 */
[----:B------:R-:W-:Y:S05]  /*0f50*/  @!P1 BRA `(.L_x_11) ;  /* 0x0000000000209947 */ /* 0x000fea0003800000 */
[----:B0-----:R-:W0:Y:S02]  /*0f60*/  LDC.64 R2, c[0x0][0x598] ;  /* 0x00016600ff027b82 */ /* 0x001e240000000a00 */
[----:B0-----:R-:W2:Y:S02]  /*0f70*/  LDG.E.64 R2, desc[UR18][R2.64] ;  /* 0x0000001202027981 */ /* 0x001ea4000c1e1b00 */
[----:B--2---:R-:W-:-:S04]  /*0f80*/  ISETP.NE.U32.AND P1, PT, R2, RZ, PT ;  /* 0x000000ff0200720c */ /* 0x004fc80003f25070 */
[----:B------:R-:W-:-:S13]  /*0f90*/  ISETP.NE.AND.EX P1, PT, R3, RZ, PT, P1 ;  /* 0x000000ff0300720c */ /* 0x000fda0003f25310 */
[----:B------:R-:W-:Y:S05]  /*0fa0*/  @!P1 BRA `(.L_x_11) ;  /* 0x00000000000c9947 */ /* 0x000fea0003800000 */
[----:B------:R-:W2:Y:S02]  /*0fb0*/  LD.E R2, desc[UR18][R2.64] ;  /* 0x0000001202027980 */ /* 0x000ea4000c101900 */
[----:B--2---:R-:W-:Y:S01]  /*0fc0*/  R2UR UR20, R2 ;  /* 0x00000000021472ca */ /* 0x004fe200000e0000 */
[----:B------:R-:W-:-:S14]  /*0fd0*/  BRA `(.L_x_12) ;  /* 0x0000000000247947 */ /* 0x000fdc0003800000 */
.L_x_11:
[----:B------:R-:W-:Y:S02]  /*0fe0*/  ULDC.64 UR4, c[0x0][0x588] ;  /* 0x0001620000047ab9 */ /* 0x000fe40000000a00 */
[----:B------:R-:W-:-:S04]  /*0ff0*/  ISETP.NE.U32.AND P1, PT, RZ, UR4, PT ;  /* 0x00000004ff007c0c */ /* 0x000fc8000bf25070 */
[----:B------:R-:W-:-:S13]  /*1000*/  ISETP.NE.AND.EX P1, PT, RZ, UR5, PT, P1 ;  /* 0x00000005ff007c0c */ /* 0x000fda000bf25310 */
[----:B------:R-:W-:Y:S05]  /*1010*/  @!P1 BRA `(.L_x_13) ;  /* 0x0000000000109947 */ /* 0x000fea0003800000 */
[----:B0-----:R-:W0:Y:S02]  /*1020*/  LDC.64 R2, c[0x0][0x588] ;  /* 0x00016200ff027b82 */ /* 0x001e240000000a00 */
[----:B0-----:R-:W2:Y:S02]  /*1030*/  LDG.E R2, desc[UR18][R2.64] ;  /* 0x0000001202027981 */ /* 0x001ea4000c1e1900 */
[----:B--2---:R-:W-:Y:S01]  /*1040*/  R2UR UR20, R2 ;  /* 0x00000000021472ca */ /* 0x004fe200000e0000 */
[----:B------:R-:W-:-:S14]  /*1050*/  BRA `(.L_x_12) ;  /* 0x0000000000047947 */ /* 0x000fdc0003800000 */
.L_x_13:
[----:B------:R-:W-:-:S05]  /*1060*/  ULDC UR20, c[0x0][0x580] ;  /* 0x0001600000147ab9 */ /* 0x000fca0000000800 */
.L_x_12:
[----:B------:R-:W-:Y:S02]  /*1070*/  ULDC.64 UR4, c[0x0][0x5a0] ;  /* 0x0001680000047ab9 */ /* 0x000fe40000000a00 */
        /* <DEDUP_REMOVED lines=11> */
.L_x_14:
        /* <DEDUP_REMOVED lines=8> */
.L_x_16:
[----:B------:R-:W-:-:S05]  /*11b0*/  ULDC UR21, c[0x0][0x584] ;  /* 0x0001610000157ab9 */ /* 0x000fca0000000800 */
.L_x_15:
[----:B------:R-:W-:-:S13]  /*11c0*/  LOP3.LUT P1, RZ, R4, 0xff, RZ, 0xc0, !PT ;  /* 0x000000ff04ff7812 */ /* 0x000fda000782c0ff */
[----:B------:R-:W-:Y:S05]  /*11d0*/  @!P1 EXIT ;  /* 0x000000000000994d */ /* 0x000fea0003800000 */
[----:B------:R-:W-:Y:S01]  /*11e0*/  ULDC UR4, c[0x0][0x28c] ;  /* 0x0000a30000047ab9 */ /* 0x000fe20000000800 */
[----:B------:R-:W-:Y:S02]  /*11f0*/  ULOP3.LUT UR23, UR13, 0x1, URZ, 0xfc, !UPT ;  /* 0x000000010d177892 */ /* 0x000fe4000f8efc3f */
[----:B------:R-:W-:-:S04]  /*1200*/  UIADD3 UR4, UR4, 0x7f, URZ ;  /* 0x0000007f04047890 */ /* 0x000fc8000fffe03f */
[----:B------:R-:W-:-:S04]  /*1210*/  USHF.R.S32.HI UR5, URZ, 0x1f, UR4 ;  /* 0x0000001f3f057899 */ /* 0x000fc80008011404 */
[----:B------:R-:W-:-:S03]  /*1220*/  ULEA.HI UR5, UR5, UR4, URZ, 0x7 ;  /* 0x0000000405057291 */ /* 0x000fc6000f8f383f */
[----:B------:R-:W-:Y:S01]  /*1230*/  UMOV UR4, URZ ;  /* 0x0000003f00047c82 */ /* 0x000fe20008000000 */
[----:B------:R-:W-:-:S03]  /*1240*/  USHF.R.S32.HI UR12, URZ, 0x7, UR5 ;  /* 0x000000073f0c7899 */ /* 0x000fc60008011405 */
[----:B------:R-:W-:-:S09]  /*1250*/  UMOV UR5, URZ ;  /* 0x0000003f00057c82 */ /* 0x000fd20008000000 */
.L_x_297:
[----:B0-----:R-:W0:Y:S01]  /*1260*/  S2R R0, SR_TID.X ;  /* 0x0000000000007919 */ /* 0x001e220000002100 */
[----:B------:R-:W2:Y:S01]  /*1270*/  S2UR UR11, SR_CgaCtaId ;  /* 0x00000000000b79c3 */ /* 0x000ea20000008800 */
[----:B------:R-:W-:Y:S01]  /*1280*/  UMOV UR14, 0x400 ;  /* 0x00000400000e7882 */ /* 0x000fe20000000000 */
[----:B------:R-:W-:Y:S01]  /*1290*/  UMOV UR6, URZ ;  /* 0x0000003f00067c82 */ /* 0x000fe20008000000 */
[----:B------:R-:W-:Y:S01]  /*12a0*/  STL [R1+0x6c], RZ ;  /* 0x00006cff01007387 */ /* 0x000fe20000100800 */
[----:B------:R-:W-:Y:S01]  /*12b0*/  UMOV UR7, URZ ;  /* 0x0000003f00077c82 */ /* 0x000fe20008000000 */
[----:B------:R-:W-:Y:S01]  /*12c0*/  UMOV UR8, URZ ;  /* 0x0000003f00087c82 */ /* 0x000fe20008000000 */
[----:B------:R-:W-:Y:S01]  /*12d0*/  UMOV UR16, UR5 ;  /* 0x0000000500107c82 */ /* 0x000fe20008000000 */
[----:B------:R-:W-:Y:S01]  /*12e0*/  STL [R1+0x68], RZ ;  /* 0x000068ff01007387 */ /* 0x000fe20000100800 */
[----:B-1-3--:R-:W3:Y:S01]  /*12f0*/  LDC R2, c[0x0][0x28c] ;  /* 0x0000a300ff027b82 */ /* 0x00aee20000000800 */
[----:B------:R-:W-:Y:S01]  /*1300*/  UMOV UR17, UR4 ;  /* 0x0000000400117c82 */ /* 0x000fe20008000000 */
[----:B------:R-:W-:Y:S01]  /*1310*/  CS2R R4, SRZ ;  /* 0x0000000000047805 */ /* 0x000fe2000001ff00 */
[----:B------:R-:W-:Y:S01]  /*1320*/  STL [R1+0x64], RZ ;  /* 0x000064ff01007387 */ /* 0x000fe20000100800 */
[----:B------:R-:W-:-:S02]  /*1330*/  CS2R R6, SRZ ;  /* 0x0000000000067805 */ /* 0x000fc4000001ff00 */
[----:B------:R-:W-:Y:S02]  /*1340*/  CS2R R8, SRZ ;  /* 0x0000000000087805 */ /* 0x000fe4000001ff00 */
[----:B------:R-:W-:Y:S01]  /*1350*/  CS2R R10, SRZ ;  /* 0x00000000000a7805 */ /* 0x000fe2000001ff00 */
[----:B------:R-:W-:Y:S01]  /*1360*/  STL [R1+0x60], RZ ;  /* 0x000060ff01007387 */ /* 0x000fe20000100800 */
[----:B------:R-:W-:Y:S02]  /*1370*/  CS2R R12, SRZ ;  /* 0x00000000000c7805 */ /* 0x000fe4000001ff00 */
[----:B------:R-:W-:Y:S02]  /*1380*/  CS2R R14, SRZ ;  /* 0x00000000000e7805 */ /* 0x000fe4000001ff00 */
[----:B------:R-:W-:Y:S01]  /*1390*/  CS2R R16, SRZ ;  /* 0x0000000000107805 */ /* 0x000fe2000001ff00 */
[----:B------:R-:W-:Y:S01]  /*13a0*/  STL [R1+0x5c], RZ ;  /* 0x00005cff01007387 */ /* 0x000fe20000100800 */
[----:B-1----:R-:W-:-:S02]  /*13b0*/  CS2R R18, SRZ ;  /* 0x0000000000127805 */ /* 0x002fc4000001ff00 */
[----:B------:R-:W-:Y:S02]  /*13c0*/  CS2R R20, SRZ ;  /* 0x0000000000147805 */ /* 0x000fe4000001ff00 */
[----:B------:R-:W-:Y:S01]  /*13d0*/  CS2R R22, SRZ ;  /* 0x0000000000167805 */ /* 0x000fe2000001ff00 */
[----:B------:R-:W-:Y:S01]  /*13e0*/  STL [R1+0x58], RZ ;  /* 0x000058ff01007387 */ /* 0x000fe20000100800 */
[----:B--2---:R-:W-:Y:S01]  /*13f0*/  ULEA UR14, UR11, UR14, 0x18 ;  /* 0x0000000e0b0e7291 */ /* 0x004fe2000f8ec03f */
[----:B------:R-:W-:Y:S02]  /*1400*/  CS2R R152, SRZ ;  /* 0x0000000000987805 */ /* 0x000fe4000001ff00 */
[----:B------:R-:W-:Y:S01]  /*1410*/  CS2R R154, SRZ ;  /* 0x00000000009a7805 */ /* 0x000fe2000001ff00 */
[----:B------:R-:W-:Y:S01]  /*1420*/  STL [R1+0x54], RZ ;  /* 0x000054ff01007387 */ /* 0x000fe20000100800 */
[----:B------:R-:W-:Y:S02]  /*1430*/  CS2R R156, SRZ ;  /* 0x00000000009c7805 */ /* 0x000fe4000001ff00 */
[----:B------:R-:W-:-:S02]  /*1440*/  CS2R R158, SRZ ;  /* 0x00000000009e7805 */ /* 0x000fc4000001ff00 */
[----:B------:R-:W-:Y:S02]  /*1450*/  CS2R R160, SRZ ;  /* 0x0000000000a07805 */ /* 0x000fe4000001ff00 */
[----:B0-----:R-:W-:Y:S01]  /*1460*/  LOP3.LUT R0, R0, 0x80, RZ, 0xc0, !PT ;  /* 0x0000008000007812 */ /* 0x001fe200078ec0ff */
[----:B------:R-:W-:Y:S01]  /*1470*/  STL [R1+0x50], RZ ;  /* 0x000050ff01007387 */ /* 0x000fe20000100800 */
[----:B---3--:R-:W-:Y:S02]  /*1480*/  ISETP.GE.AND P1, PT, R2, 0x1, PT ;  /* 0x000000010200780c */ /* 0x008fe40003f26270 */
[----:B------:R-:W-:Y:S02]  /*1490*/  CS2R R2, SRZ ;  /* 0x0000000000027805 */ /* 0x000fe4000001ff00 */
[----:B------:R-:W-:Y:S01]  /*14a0*/  SHF.R.U32.HI R0, RZ, 0x7, R0 ;  /* 0x00000007ff007819 */ /* 0x000fe20000011600 */
        /* <DEDUP_REMOVED lines=8> */
[----:B------:R-:W0:Y:S01]  /*1530*/  SHFL.IDX PT, R0, R0, RZ, 0x1f ;  /* 0x00001fff00007589 */ /* 0x000e2200000e0000 */
[----:B------:R-:W-:-:S02]  /*1540*/  CS2R R174, SRZ ;  /* 0x0000000000ae7805 */ /* 0x000fc4000001ff00 */
[----:B------:R-:W-:Y:S02]  /*1550*/  CS2R R176, SRZ ;  /* 0x0000000000b07805 */ /* 0x000fe4000001ff00 */
[----:B------:R-:W-:Y:S01]  /*1560*/  CS2R R178, SRZ ;  /* 0x0000000000b27805 */ /* 0x000fe2000001ff00 */
[----:B------:R1:W-:Y:S01]  /*1570*/  STL [R1+0x44], RZ ;  /* 0x000044ff01007387 */ /* 0x0003e20000100800 */
[----:B------:R-:W-:Y:S02]  /*1580*/  CS2R R180, SRZ ;  /* 0x0000000000b47805 */ /* 0x000fe4000001ff00 */
[----:B------:R-:W-:Y:S02]  /*1590*/  CS2R R182, SRZ ;  /* 0x0000000000b67805 */ /* 0x000fe4000001ff00 */
[----:B------:R-:W-:Y:S01]  /*15a0*/  CS2R R184, SRZ ;  /* 0x0000000000b87805 */ /* 0x000fe2000001ff00 */
[----:B------:R1:W-:Y:S01]  /*15b0*/  STL [R1+0x40], RZ ;  /* 0x000040ff01007387 */ /* 0x0003e20000100800 */
        /* <DEDUP_REMOVED lines=14> */
[----:B------:R-:W-:Y:S02]  /*16a0*/  CS2R R208, SRZ ;  /* 0x0000000000d07805 */ /* 0x000fe4000001ff00 */
[----:B0-----:R-:W-:Y:S01]  /*16b0*/  R2UR UR9, R0 ;  /* 0x00000000000972ca */ /* 0x001fe200000e0000 */
[----:B------:R1:W-:Y:S01]  /*16c0*/  STL [R1+0x30], RZ ;  /* 0x000030ff01007387 */ /* 0x0003e20000100800 */
[----:B------:R-:W-:Y:S01]  /*16d0*/  IMAD.MOV.U32 R0, RZ, RZ, RZ ;  /* 0x000000ffff007224 */ /* 0x000fe200078e00ff */
[----:B------:R-:W-:-:S02]  /*16e0*/  CS2R R210, SRZ ;  /* 0x0000000000d27805 */ /* 0x000fc4000001ff00 */
[----:B------:R-:W-:Y:S01]  /*16f0*/  CS2R R212, SRZ ;  /* 0x0000000000d47805 */ /* 0x000fe2000001ff00 */
[----:B------:R1:W-:Y:S01]  /*1700*/  STL [R1+0x2c], RZ ;  /* 0x00002cff01007387 */ /* 0x0003e20000100800 */
[----:B------:R-:W-:Y:S02]  /*1710*/  CS2R R214, SRZ ;  /* 0x0000000000d67805 */ /* 0x000fe4000001ff00 */
[----:B------:R-:W-:Y:S02]  /*1720*/  CS2R R216, SRZ ;  /* 0x0000000000d87805 */ /* 0x000fe4000001ff00 */
[----:B------:R-:W-:Y:S01]  /*1730*/  CS2R R218, SRZ ;  /* 0x0000000000da7805 */ /* 0x000fe2000001ff00 */
[----:B------:R1:W-:Y:S01]  /*1740*/  STL [R1+0x28], RZ ;  /* 0x000028ff01007387 */ /* 0x0003e20000100800 */
[----:B------:R-:W-:Y:S02]  /*1750*/  CS2R R220, SRZ ;  /* 0x0000000000dc7805 */ /* 0x000fe4000001ff00 */
[----:B------:R-:W-:-:S02]  /*1760*/  CS2R R222, SRZ ;  /* 0x0000000000de7805 */ /* 0x000fc4000001ff00 */
[----:B------:R-:W-:Y:S01]  /*1770*/  CS2R R224, SRZ ;  /* 0x0000000000e07805 */ /* 0x000fe2000001ff00 */
[----:B------:R1:W-:Y:S01]  /*1780*/  STL [R1+0x24], RZ ;  /* 0x000024ff01007387 */ /* 0x0003e20000100800 */
[----:B------:R-:W-:Y:S01]  /*1790*/  ULEA.HI UR10, UR9, UR9, URZ, 0x1 ;  /* 0x00000009090a7291 */ /* 0x000fe2000f8f083f */
[----:B------:R-:W-:Y:S01]  /*17a0*/  CS2R R226, SRZ ;  /* 0x0000000000e27805 */ /* 0x000fe2000001ff00 */
[----:B------:R-:W-:Y:S01]  /*17b0*/  IMAD.MOV.U32 R228, RZ, RZ, RZ ;  /* 0x000000ffffe47224 */ /* 0x000fe200078e00ff */
[----:B------:R1:W-:Y:S01]  /*17c0*/  STL [R1+0x20], RZ ;  /* 0x000020ff01007387 */ /* 0x0003e20000100800 */
[----:B------:R-:W-:Y:S01]  /*17d0*/  ULOP3.LUT UR10, UR10, 0x7fffe, URZ, 0xc0, !UPT ;  /* 0x0007fffe0a0a7892 */ /* 0x000fe2000f8ec03f */
[----:B----4-:R-:W-:Y:S02]  /*17e0*/  CS2R R24, SRZ ;  /* 0x0000000000187805 */ /* 0x010fe4000001ff00 */
[----:B------:R-:W-:Y:S01]  /*17f0*/  CS2R R26, SRZ ;  /* 0x00000000001a7805 */ /* 0x000fe2000001ff00 */
[----:B------:R1:W-:Y:S01]  /*1800*/  STL [R1+0x1c], RZ ;  /* 0x00001cff01007387 */ /* 0x0003e20000100800 */
[----:B------:R-:W-:Y:S01]  /*1810*/  UIADD3 UR10, UR9, -UR10, URZ ;  /* 0x8000000a090a7290 */ /* 0x000fe2000fffe03f */
[----:B------:R-:W-:-:S02]  /*1820*/  CS2R R28, SRZ ;  /* 0x00000000001c7805 */ /* 0x000fc4000001ff00 */
[----:B------:R-:W-:Y:S01]  /*1830*/  CS2R R30, SRZ ;  /* 0x00000000001e7805 */ /* 0x000fe2000001ff00 */
[----:B------:R1:W-:Y:S01]  /*1840*/  STL [R1+0x18], RZ ;  /* 0x000018ff01007387 */ /* 0x0003e20000100800 */
[----:B------:R-:W-:Y:S01]  /*1850*/  ULEA UR10, UR10, UR14, 0xd ;  /* 0x0000000e0a0a7291 */ /* 0x000fe2000f8e683f */
[----:B------:R-:W-:Y:S02]  /*1860*/  CS2R R32, SRZ ;  /* 0x0000000000207805 */ /* 0x000fe4000001ff00 */
[----:B------:R-:W-:Y:S01]  /*1870*/  CS2R R34, SRZ ;  /* 0x0000000000227805 */ /* 0x000fe2000001ff00 */
[----:B------:R1:W-:Y:S01]  /*1880*/  STL [R1+0x14], RZ ;  /* 0x000014ff01007387 */ /* 0x0003e20000100800 */
[----:B------:R-:W-:Y:S01]  /*1890*/  UIADD3 UR10, UR10, 0x100, URZ ;  /* 0x000001000a0a7890 */ /* 0x000fe2000fffe03f */
[----:B------:R-:W-:Y:S02]  /*18a0*/  CS2R R36, SRZ ;  /* 0x0000000000247805 */ /* 0x000fe4000001ff00 */
[----:B------:R-:W-:Y:S01]  /*18b0*/  CS2R R38, SRZ ;  /* 0x0000000000267805 */ /* 0x000fe2000001ff00 */
[----:B------:R1:W-:Y:S01]  /*18c0*/  STL [R1+0x10], RZ ;  /* 0x000010ff01007387 */ /* 0x0003e20000100800 */
[----:B------:R-:W-:Y:S01]  /*18d0*/  USHF.R.U32.HI UR10, URZ, 0x4, UR10 ;  /* 0x000000043f0a7899 */ /* 0x000fe2000801160a */
[----:B------:R-:W-:-:S02]  /*18e0*/  CS2R R40, SRZ ;  /* 0x0000000000287805 */ /* 0x000fc4000001ff00 */
[----:B------:R-:W-:Y:S01]  /*18f0*/  CS2R R42, SRZ ;  /* 0x00000000002a7805 */ /* 0x000fe2000001ff00 */
[----:B------:R1:W-:Y:S01]  /*1900*/  STL [R1+0xc], RZ ;  /* 0x00000cff01007387 */ /* 0x0003e20000100800 */
[----:B------:R-:W-:Y:S01]  /*1910*/  ULOP3.LUT UR15, UR10, 0x3fff, URZ, 0xc0, !UPT ;  /* 0x00003fff0a0f7892 */ /* 0x000fe2000f8ec03f */
        /* <DEDUP_REMOVED lines=10> */
[----:B------:R1:W-:Y:S01]  /*19c0*/  STL [R1], RZ ;  /* 0x000000ff01007387 */ /* 0x0003e20000100800 */
[----:B------:R-:W-:Y:S02]  /*19d0*/  CS2R R60, SRZ ;  /* 0x00000000003c7805 */ /* 0x000fe4000001ff00 */
[----:B------:R-:W-:Y:S02]  /*19e0*/  CS2R R62, SRZ ;  /* 0x00000000003e7805 */ /* 0x000fe4000001ff00 */
[----:B------:R-:W-:Y:S02]  /*19f0*/  CS2R R64, SRZ ;  /* 0x0000000000407805 */ /* 0x000fe4000001ff00 */
[----:B------:R-:W-:-:S02]  /*1a00*/  CS2R R66, SRZ ;  /* 0x0000000000427805 */ /* 0x000fc4000001ff00 */
[----:B------:R-:W-:Y:S02]  /*1a10*/  CS2R R68, SRZ ;  /* 0x0000000000447805 */ /* 0x000fe4000001ff00 */
[----:B------:R-:W-:Y:S02]  /*1a20*/  CS2R R70, SRZ ;  /* 0x0000000000467805 */ /* 0x000fe4000001ff00 */
        /* <DEDUP_REMOVED lines=39> */
[----:B------:R-:W-:Y:S01]  /*1ca0*/  CS2R R150, SRZ ;  /* 0x0000000000967805 */ /* 0x000fe2000001ff00 */
[----:B-1----:R-:W-:Y:S06]  /*1cb0*/  @!P1 BRA `(.L_x_17) ;  /* 0x0000001000949947 */ /* 0x002fec0003800000 */
[----:B------:R-:W-:-:S06]  /*1cc0*/  UISETP.NE.AND UP0, UPT, UR23, 0x3, UPT ;  /* 0x000000031700788c */ /* 0x000fcc000bf05270 */
[----:B------:R-:W-:-:S13]  /*1cd0*/  PLOP3.LUT P2, PT, PT, PT, UP0, 0x80, 0x0 ;  /* 0x000000000000781c */ /* 0x000fda0003f4f008 */
[----:B------:R-:W-:Y:S05]  /*1ce0*/  @!P2 BRA `(.L_x_18) ;  /* 0x000000000004a947 */ /* 0x000fea0003800000 */
[----:B------:R-:W-:Y:S01]  /*1cf0*/  BPT.TRAP 0x1 ;  /* 0x000000040000795c */ /* 0x000fe20000300000 */
.L_x_18:
[----:B------:R-:W-:Y:S01]  /*1d00*/  ULEA UR6, UR5, UR14, 0x3 ;  /* 0x0000000e05067291 */ /* 0x000fe2000f8e183f */
[----:B------:R-:W-:-:S05]  /*1d10*/  IMAD.U32 R0, RZ, RZ, UR4 ;  /* 0x00000004ff007e24 */ /* 0x000fca000f8e00ff */
[----:B------:R-:W-:-:S04]  /*1d20*/  SHF.L.U32 R0, R0, 0x1f, RZ ;  /* 0x0000001f00007819 */ /* 0x000fc800000006ff */
[----:B------:R0:W1:Y:S01]  /*1d30*/  SYNCS.PHASECHK.TRANS64.TRYWAIT P1, [UR6], R0 ;  /* 0x00000000ff0075a7 */ /* 0x0000620008020146 */
[----:B------:R-:W-:Y:S05]  /*1d40*/  @!P2 BRA `(.L_x_19) ;  /* 0x000000000004a947 */ /* 0x000fea0003800000 */
[----:B------:R-:W-:Y:S01]  /*1d50*/  BPT.TRAP 0x1 ;  /* 0x000000040000795c */ /* 0x000fe20000300000 */
.L_x_19:
[----:B-1----:R-:W-:Y:S05]  /*1d60*/  @P1 BRA `(.L_x_20) ;  /* 0x0000000000081947 */ /* 0x002fea0003800000 */
[----:B------:R-:W1:Y:S02]  /*1d70*/  SYNCS.PHASECHK.TRANS64.TRYWAIT P1, [UR6], R0 ;  /* 0x00000000ff0075a7 */ /* 0x000e640008020146 */
[----:B-1----:R-:W-:Y:S05]  /*1d80*/  @!P1 BRA `(.L_x_21) ;  /* 0x000000e4004c9947 */ /* 0x002fea0003800000 */
.L_x_20:
[----:B------:R-:W-:Y:S01]  /*1d90*/  UIADD3 UR6, UR14, 0x10100, URZ ;  /* 0x000101000e067890 */ /* 0x000fe2000fffe03f */
[----:B------:R-:W-:Y:S01]  /*1da0*/  WARPGROUP.ARRIVE ;  /* 0x00000000000079c5 */ /* 0x000fe20000000000 */
[----:B------:R-:W-:Y:S01]  /*1db0*/  ULOP3.LUT UR8, UR15, 0x10000, URZ, 0xfc, !UPT ;  /* 0x000100000f087892 */ /* 0x000fe2000f8efc3f */
[----:B------:R2:W-:Y:S01]  /*1dc0*/  STL [R1+0x6c], RZ ;  /* 0x00006cff01007387 */ /* 0x0005e20000100800 */
[----:B------:R-:W-:Y:S01]  /*1dd0*/  USHF.R.U32.HI UR6, URZ, 0x4, UR6 ;  /* 0x000000043f067899 */ /* 0x000fe20008011606 */
[----:B01----:R-:W-:Y:S01]  /*1de0*/  IMAD.MOV.U32 R0, RZ, RZ, RZ ;  /* 0x000000ffff007224 */ /* 0x003fe200078e00ff */
[----:B------:R-:W-:Y:S01]  /*1df0*/  UMOV UR9, 0x40000040 ;  /* 0x4000004000097882 */ /* 0x000fe20000000000 */
[----:B------:R-:W-:Y:S01]  /*1e00*/  UMOV UR11, 0x40000040 ;  /* 0x40000040000b7882 */ /* 0x000fe20000000000 */
[----:B------:R-:W-:Y:S01]  /*1e10*/  ULOP3.LUT UR6, UR6, 0x3fff, URZ, 0xc0, !UPT ;  /* 0x00003fff06067892 */ /* 0x000fe2000f8ec03f */
[----:B------:R2:W-:Y:S01]  /*1e20*/  STL [R1+0x68], RZ ;  /* 0x000068ff01007387 */ /* 0x0005e20000100800 */
[----:B------:R-:W-:-:S02]  /*1e30*/  CS2R R2, SRZ ;  /* 0x0000000000027805 */ /* 0x000fc4000001ff00 */
[----:B------:R-:W-:Y:S01]  /*1e40*/  CS2R R4, SRZ ;  /* 0x0000000000047805 */ /* 0x000fe2000001ff00 */
[----:B------:R-:W-:Y:S01]  /*1e50*/  ULOP3.LUT UR7, UR6, 0x10000, URZ, 0xfc, !UPT ;  /* 0x0001000006077892 */ /* 0x000fe2000f8efc3f */
[----:B------:R2:W-:Y:S01]  /*1e60*/  STL [R1+0x64], RZ ;  /* 0x000064ff01007387 */ /* 0x0005e20000100800 */
[----:B------:R-:W-:Y:S01]  /*1e70*/  ULEA UR6, UR5, UR8, 0xa ;  /* 0x0000000805067291 */ /* 0x000fe2000f8e503f */
[----:B------:R-:W-:Y:S01]  /*1e80*/  CS2R R6, SRZ ;  /* 0x0000000000067805 */ /* 0x000fe2000001ff00 */
[----:B------:R-:W-:Y:S01]  /*1e90*/  ULEA UR7, UR5, UR7, 0xb ;  /* 0x0000000705077291 */ /* 0x000fe2000f8e583f */
[----:B------:R2:W-:Y:S01]  /*1ea0*/  STL [R1+0x60], RZ ;  /* 0x000060ff01007387 */ /* 0x0005e20000100800 */
[----:B------:R-:W-:Y:S02]  /*1eb0*/  CS2R R8, SRZ ;  /* 0x0000000000087805 */ /* 0x000fe4000001ff00 */
[----:B------:R-:W-:Y:S02]  /*1ec0*/  CS2R R10, SRZ ;  /* 0x00000000000a7805 */ /* 0x000fe4000001ff00 */
[----:B------:R-:W-:Y:S01]  /*1ed0*/  CS2R R12, SRZ ;  /* 0x00000000000c7805 */ /* 0x000fe2000001ff00 */
[----:B------:R-:W-:Y:S01]  /*1ee0*/  UMOV UR8, UR6 ;  /* 0x0000000600087c82 */ /* 0x000fe20008000000 */
[----:B------:R2:W-:Y:S01]  /*1ef0*/  STL [R1+0x5c], RZ ;  /* 0x00005cff01007387 */ /* 0x0005e20000100800 */
[----:B------:R-:W-:Y:S01]  /*1f00*/  UMOV UR10, UR7 ;  /* 0x00000007000a7c82 */ /* 0x000fe20008000000 */
[----:B------:R-:W-:Y:S01]  /*1f10*/  CS2R R14, SRZ ;  /* 0x00000000000e7805 */ /* 0x000fe2000001ff00 */
[----:B------:R-:W-:Y:S01]  /*1f20*/  QGMMA.64x256x32.F32.E4M3.E4M3 R24, gdesc[UR8], RZ, !UPT ;  /* 0x03e00000081879f3 */ /* 0x000fe2000c7008ff */
[----:B------:R-:W-:Y:S01]  /*1f30*/  UIADD3 UR8, UR6, 0x2, URZ ;  /* 0x0000000206087890 */ /* 0x000fe2000fffe03f */
[----:B------:R2:W-:Y:S01]  /*1f40*/  STL [R1+0x58], RZ ;  /* 0x000058ff01007387 */ /* 0x0005e20000100800 */
[----:B------:R-:W-:Y:S01]  /*1f50*/  UIADD3 UR10, UR7, 0x2, URZ ;  /* 0x00000002070a7890 */ /* 0x000fe2000fffe03f */
[----:B------:R-:W-:Y:S01]  /*1f60*/  CS2R R16, SRZ ;  /* 0x0000000000107805 */ /* 0x000fe2000001ff00 */
[----:B------:R-:W-:Y:S01]  /*1f70*/  UMOV UR9, 0x40000040 ;  /* 0x4000004000097882 */ /* 0x000fe20000000000 */
[----:B------:R-:W-:Y:S01]  /*1f80*/  UMOV UR11, 0x40000040 ;  /* 0x40000040000b7882 */ /* 0x000fe20000000000 */
        /* <DEDUP_REMOVED lines=54> */
[----:B------:R-:W-:Y:S01]  /*22f0*/  CS2R R226, SRZ ;  /* 0x0000000000e27805 */ /* 0x000fe2000001ff00 */
[----:B------:R-:W-:Y:S01]  /*2300*/  IMAD.MOV.U32 R228, RZ, RZ, RZ ;  /* 0x000000ffffe47224 */ /* 0x000fe200078e00ff */
[----:B------:R2:W-:Y:S04]  /*2310*/  STL [R1+0x1c], RZ ;  /* 0x00001cff01007387 */ /* 0x0005e80000100800 */
[----:B------:R2:W-:Y:S04]  /*2320*/  STL [R1+0x18], RZ ;  /* 0x000018ff01007387 */ /* 0x0005e80000100800 */
[----:B------:R2:W-:Y:S04]  /*2330*/  STL [R1+0x14], RZ ;  /* 0x000014ff01007387 */ /* 0x0005e80000100800 */
[----:B------:R2:W-:Y:S04]  /*2340*/  STL [R1+0x10], RZ ;  /* 0x000010ff01007387 */ /* 0x0005e80000100800 */
[----:B------:R2:W-:Y:S04]  /*2350*/  STL [R1+0xc], RZ ;  /* 0x00000cff01007387 */ /* 0x0005e80000100800 */
[----:B------:R2:W-:Y:S04]  /*2360*/  STL [R1+0x8], RZ ;  /* 0x000008ff01007387 */ /* 0x0005e80000100800 */
[----:B------:R2:W-:Y:S04]  /*2370*/  STL [R1+0x4], RZ ;  /* 0x000004ff01007387 */ /* 0x0005e80000100800 */
[----:B------:R2:W-:Y:S01]  /*2380*/  STL [R1], RZ ;  /* 0x000000ff01007387 */ /* 0x0005e20000100800 */
[----:B------:R-:W-:Y:S01]  /*2390*/  QGMMA.64x256x32.F32.E4M3.E4M3 R24, gdesc[UR8], R24 ;  /* 0x03e00000081879f3 */ /* 0x000fe20008700818 */
[----:B------:R-:W-:-:S02]  /*23a0*/  UIADD3 UR8, UR6, 0x4, URZ ;  /* 0x0000000406087890 */ /* 0x000fc4000fffe03f */
[----:B------:R-:W-:Y:S01]  /*23b0*/  UIADD3 UR10, UR7, 0x4, URZ ;  /* 0x00000004070a7890 */ /* 0x000fe2000fffe03f */
[----:B------:R-:W-:Y:S01]  /*23c0*/  UMOV UR9, 0x40000040 ;  /* 0x4000004000097882 */ /* 0x000fe20000000000 */
[----:B------:R-:W-:-:S15]  /*23d0*/  UMOV UR11, 0x40000040 ;  /* 0x40000040000b7882 */ /* 0x000fde0000000000 */
[----:B------:R-:W-:-:S08]  /*23e0*/  NOP ;  /* 0x0000000000007918 */ /* 0x000fd00000000000 */
[----:B------:R-:W-:Y:S01]  /*23f0*/  QGMMA.64x256x32.F32.E4M3.E4M3 R24, gdesc[UR8], R24 ;  /* 0x03e00000081879f3 */ /* 0x000fe20008700818 */
[----:B------:R-:W-:Y:S02]  /*2400*/  UIADD3 UR10, UR7, 0x6, URZ ;  /* 0x00000006070a7890 */ /* 0x000fe4000fffe03f */
[----:B------:R-:W-:Y:S01]  /*2410*/  UIADD3 UR8, UR6, 0x6, URZ ;  /* 0x0000000606087890 */ /* 0x000fe2000fffe03f */
[----:B------:R-:W-:Y:S01]  /*2420*/  ULDC UR7, c[0x0][0x50c] ;  /* 0x0001430000077ab9 */ /* 0x000fe20000000800 */
[----:B------:R-:W-:Y:S01]  /*2430*/  UMOV UR9, 0x40000040 ;  /* 0x4000004000097882 */ /* 0x000fe20000000000 */
[----:B------:R-:W-:Y:S01]  /*2440*/  UISETP.NE.AND UP0, UPT, UR7, 0x4, UPT ;  /* 0x000000040700788c */ /* 0x000fe2000bf05270 */
[----:B------:R-:W-:Y:S01]  /*2450*/  UMOV UR11, 0x40000040 ;  /* 0x40000040000b7882 */ /* 0x000fe20000000000 */
[----:B------:R-:W-:Y:S02]  /*2460*/  UMOV UR6, 0x4 ;  /* 0x0000000400067882 */ /* 0x000fe40000000000 */
[----:B------:R-:W-:-:S06]  /*2470*/  USEL UR7, URZ, 0x1, UP0 ;  /* 0x000000013f077887 */ /* 0x000fcc0008000000 */
[----:B------:R-:W-:-:S12]  /*2480*/  ISETP.NE.AND P1, PT, RZ, UR7, PT ;  /* 0x00000007ff007c0c */ /* 0x000fd8000bf25270 */
[----:B------:R-:W-:Y:S01]  /*2490*/  QGMMA.64x256x32.F32.E4M3.E4M3 R24, gdesc[UR8], R24, gsb0 ;  /* 0x03e00000081879f3 */ /* 0x000fe20008000818 */
[----:B--2---:R-:W-:Y:S05]  /*24a0*/  @!P1 BRA `(.L_x_22) ;  /* 0x0000000800809947 */ /* 0x004fea0003800000 */
[----:B------:R-:W-:Y:S02]  /*24b0*/  WARPGROUP.DEPBAR.LE gsb0, 0x0 ;  /* 0x00008000000079c5 */ /* 0x000fe40000010000 */
[----:B------:R-:W-:-:S01]  /*24c0*/  FADD R227, RZ, R25 ;  /* 0x00000019ffe37221 */ /* 0x000fc20000000000 */
[----:B------:R-:W-:Y:S01]  /*24d0*/  FADD R228, RZ, R24 ;  /* 0x00000018ffe47221 */ /* 0x000fe20000000000 */
[----:B------:R-:W-:-:S01]  /*24e0*/  FADD R226, RZ, R26 ;  /* 0x0000001affe27221 */ /* 0x000fc20000000000 */
[----:B------:R-:W-:Y:S01]  /*24f0*/  FADD R225, RZ, R27 ;  /* 0x0000001bffe17221 */ /* 0x000fe20000000000 */
[----:B------:R-:W-:-:S01]  /*2500*/  FADD R224, RZ, R28 ;  /* 0x0000001cffe07221 */ /* 0x000fc20000000000 */
[----:B------:R0:W-:Y:S01]  /*2510*/  STL [R1+0x84], R227 ;  /* 0x000084e301007387 */ /* 0x0001e20000100800 */
[----:B------:R-:W-:-:S01]  /*2520*/  FADD R223, RZ, R29 ;  /* 0x0000001dffdf7221 */ /* 0x000fc20000000000 */
[----:B------:R-:W-:Y:S01]  /*2530*/  FADD R222, RZ, R30 ;  /* 0x0000001effde7221 */ /* 0x000fe20000000000 */
[----:B------:R-:W-:-:S01]  /*2540*/  FADD R221, RZ, R31 ;  /* 0x0000001fffdd7221 */ /* 0x000fc20000000000 */
[----:B------:R-:W-:Y:S01]  /*2550*/  FADD R220, RZ, R32 ;  /* 0x00000020ffdc7221 */ /* 0x000fe20000000000 */
[----:B------:R-:W-:-:S01]  /*2560*/  FADD R219, RZ, R33 ;  /* 0x00000021ffdb7221 */ /* 0x000fc20000000000 */
[----:B------:R-:W-:Y:S01]  /*2570*/  FADD R218, RZ, R34 ;  /* 0x00000022ffda7221 */ /* 0x000fe20000000000 */
[----:B------:R-:W-:-:S01]  /*2580*/  FADD R217, RZ, R35 ;  /* 0x00000023ffd97221 */ /* 0x000fc20000000000 */
[----:B------:R-:W-:Y:S01]  /*2590*/  FADD R216, RZ, R36 ;  /* 0x00000024ffd87221 */ /* 0x000fe20000000000 */
[----:B------:R-:W-:-:S01]  /*25a0*/  FADD R215, RZ, R37 ;  /* 0x00000025ffd77221 */ /* 0x000fc20000000000 */
[----:B0-----:R-:W-:Y:S01]  /*25b0*/  FADD R227, RZ, R124 ;  /* 0x0000007cffe37221 */ /* 0x001fe20000000000 */
[----:B------:R-:W-:-:S01]  /*25c0*/  FADD R214, RZ, R38 ;  /* 0x00000026ffd67221 */ /* 0x000fc20000000000 */
[----:B------:R-:W-:Y:S01]  /*25d0*/  FADD R213, RZ, R39 ;  /* 0x00000027ffd57221 */ /* 0x000fe20000000000 */
[----:B------:R-:W-:-:S01]  /*25e0*/  FADD R212, RZ, R40 ;  /* 0x00000028ffd47221 */ /* 0x000fc20000000000 */
[----:B------:R-:W-:Y:S01]  /*25f0*/  FADD R211, RZ, R41 ;  /* 0x00000029ffd37221 */ /* 0x000fe20000000000 */
[----:B------:R0:W-:Y:S01]  /*2600*/  STL [R1], R227 ;  /* 0x000000e301007387 */ /* 0x0001e20000100800 */
        /* <DEDUP_REMOVED lines=94> */
[----:B0-----:R-:W-:-:S05]  /*2bf0*/  FADD R227, RZ, R131 ;  /* 0x00000083ffe37221 */ /* 0x001fca0000000000 */
[----:B------:R0:W-:Y:S02]  /*2c00*/  STL [R1+0x1c], R227 ;  /* 0x00001ce301007387 */ /* 0x0001e40000100800 */
        /* <DEDUP_REMOVED lines=39> */
[----:B------:R0:W-:Y:S04]  /*2e80*/  STL [R1+0x6c], R227 ;  /* 0x00006ce301007387 */ /* 0x0001e80000100800 */
[----:B0-----:R0:W5:Y:S01]  /*2e90*/  LDL.LU R227, [R1+0x84] ;  /* 0x0000840001e37983 */ /* 0x0011620000300800 */
[----:B------:R-:W-:-:S05]  /*2ea0*/  UMOV UR6, URZ ;  /* 0x0000003f00067c82 */ /* 0x000fca0008000000 */
.L_x_22:
[----:B------:R-:W-:Y:S01]  /*2eb0*/  UIADD3 UR16, UR5, 0x1, URZ ;  /* 0x0000000105107890 */ /* 0x000fe2000fffe03f */
[----:B------:R-:W-:-:S03]  /*2ec0*/  UMOV UR8, 0x1 ;  /* 0x0000000100087882 */ /* 0x000fc60000000000 */
[----:B------:R-:W-:-:S04]  /*2ed0*/  UISETP.NE.AND UP0, UPT, UR16, 0x4, UPT ;  /* 0x000000041000788c */ /* 0x000fc8000bf05270 */
[----:B------:R-:W-:Y:S02]  /*2ee0*/  USEL UR17, URZ, 0x1, UP0 ;  /* 0x000000013f117887 */ /* 0x000fe40008000000 */
[----:B------:R-:W-:Y:S02]  /*2ef0*/  USEL UR16, UR16, URZ, UP0 ;  /* 0x0000003f10107287 */ /* 0x000fe40008000000 */
[----:B------:R-:W-:-:S12]  /*2f00*/  ULOP3.LUT UR17, UR4, UR17, URZ, 0x3c, !UPT ;  /* 0x0000001104117292 */ /* 0x000fd8000f8e3c3f */
.L_x_17:
[----:B------:R-:W-:-:S04]  /*2f10*/  UISETP.LT.AND UP0, UPT, UR12, 0x1, UPT ;  /* 0x000000010c00788c */ /* 0x000fc8000bf01270 */
[----:B------:R-:W-:-:S04]  /*2f20*/  USEL UR9, UR12, 0x1, UP0 ;  /* 0x000000010c097887 */ /* 0x000fc80008000000 */
[----:B------:R-:W-:-:S04]  /*2f30*/  UIADD3 UR9, UR12, -UR9, URZ ;  /* 0x800000090c097290 */ /* 0x000fc8000fffe03f */
[----:B------:R-:W-:-:S06]  /*2f40*/  UISETP.GE.AND UP0, UPT, UR9, 0x1, UPT ;  /* 0x000000010900788c */ /* 0x000fcc000bf06270 */
[----:B------:R-:W-:-:S13]  /*2f50*/  PLOP3.LUT P1, PT, PT, PT, UP0, 0x80, 0x0 ;  /* 0x000000000000781c */ /* 0x000fda0003f2f008 */
[----:B------:R-:W-:Y:S05]  /*2f60*/  @!P1 BRA `(.L_x_23) ;  /* 0x0000001000cc9947 */ /* 0x000fea0003800000 */
[----:B------:R-:W-:Y:S01]  /*2f70*/  UMOV UR24, UR9 ;  /* 0x0000000900187c82 */ /* 0x000fe20008000000 */
[----:B------:R-:W-:Y:S01]  /*2f80*/  UMOV UR25, UR5 ;  /* 0x0000000500197c82 */ /* 0x000fe20008000000 */
[----:B------:R-:W-:-:S05]  /*2f90*/  ULDC UR27, c[0x0][0x50c] ;  /* 0x00014300001b7ab9 */ /* 0x000fca0000000800 */
.L_x_31:
[----:B------:R-:W-:-:S06]  /*2fa0*/  UISETP.NE.AND UP0, UPT, UR23, 0x3, UPT ;  /* 0x000000031700788c */ /* 0x000fcc000bf05270 */
[----:B------:R-:W-:-:S13]  /*2fb0*/  PLOP3.LUT P2, PT, PT, PT, UP0, 0x80, 0x0 ;  /* 0x000000000000781c */ /* 0x000fda0003f4f008 */
[----:B-1---5:R-:W-:Y:S05]  /*2fc0*/  @!P2 BRA `(.L_x_24) ;  /* 0x000000000004a947 */ /* 0x022fea0003800000 */
[----:B------:R-:W-:Y:S01]  /*2fd0*/  BPT.TRAP 0x1 ;  /* 0x000000040000795c */ /* 0x000fe20000300000 */
.L_x_24:
[----:B------:R-:W1:Y:S01]  /*2fe0*/  S2UR UR9, SR_CgaCtaId ;  /* 0x00000000000979c3 */ /* 0x000e620000008800 */
[----:B------:R-:W-:Y:S01]  /*2ff0*/  UMOV UR14, 0x400 ;  /* 0x00000400000e7882 */ /* 0x000fe20000000000 */
[----:B------:R-:W-:-:S05]  /*3000*/  IMAD.U32 R229, RZ, RZ, UR17 ;  /* 0x00000011ffe57e24 */ /* 0x000fca000f8e00ff */
[----:B------:R-:W-:Y:S01]  /*3010*/  SHF.L.U32 R229, R229, 0x1f, RZ ;  /* 0x0000001fe5e57819 */ /* 0x000fe200000006ff */
[----:B-1----:R-:W-:-:S04]  /*3020*/  ULEA UR14, UR9, UR14, 0x18 ;  /* 0x0000000e090e7291 */ /* 0x002fc8000f8ec03f */
[----:B------:R-:W-:-:S09]  /*3030*/  ULEA UR9, UR16, UR14, 0x3 ;  /* 0x0000000e10097291 */ /* 0x000fd2000f8e183f */
[----:B------:R1:W2:Y:S01]  /*3040*/  SYNCS.PHASECHK.TRANS64.TRYWAIT P1, [UR9], R229 ;  /* 0x000000e5ff0075a7 */ /* 0x0002a20008020149 */
[----:B------:R-:W-:Y:S05]  /*3050*/  @!P2 BRA `(.L_x_25) ;  /* 0x000000000004a947 */ /* 0x000fea0003800000 */
[----:B------:R-:W-:Y:S01]  /*3060*/  BPT.TRAP 0x1 ;  /* 0x000000040000795c */ /* 0x000fe20000300000 */
.L_x_25:
[----:B--2---:R-:W-:Y:S05]  /*3070*/  @P1 BRA `(.L_x_26) ;  /* 0x0000000000081947 */ /* 0x004fea0003800000 */
[----:B------:R-:W2:Y:S02]  /*3080*/  SYNCS.PHASECHK.TRANS64.TRYWAIT P1, [UR9], R229 ;  /* 0x000000e5ff0075a7 */ /* 0x000ea40008020149 */
[----:B--2---:R-:W-:Y:S05]  /*3090*/  @!P1 BRA `(.L_x_27) ;  /* 0x000000d000a09947 */ /* 0x004fea0003800000 */
.L_x_26:
[----:B------:R-:W-:Y:S01]  /*30a0*/  UIADD3 UR9, UR14, 0x10100, URZ ;  /* 0x000101000e097890 */ /* 0x000fe2000fffe03f */
[----:B------:R-:W-:Y:S01]  /*30b0*/  WARPGROUP.ARRIVE ;  /* 0x00000000000079c5 */ /* 0x000fe20000000000 */
[----:B------:R-:W-:Y:S02]  /*30c0*/  UISETP.NE.AND UP0, UPT, UR7, URZ, UPT ;  /* 0x0000003f0700728c */ /* 0x000fe4000bf05270 */
[----:B------:R-:W-:Y:S02]  /*30d0*/  USHF.R.U32.HI UR9, URZ, 0x4, UR9 ;  /* 0x000000043f097899 */ /* 0x000fe40008011609 */
[----:B------:R-:W-:Y:S02]  /*30e0*/  USEL UR8, UR8, URZ, !UP0 ;  /* 0x0000003f08087287 */ /* 0x000fe4000c000000 */
[----:B------:R-:W-:Y:S02]  /*30f0*/  ULOP3.LUT UR9, UR9, 0x3fff, URZ, 0xc0, !UPT ;  /* 0x00003fff09097892 */ /* 0x000fe4000f8ec03f */
[----:B------:R-:W-:-:S02]  /*3100*/  ULOP3.LUT UR7, UR15, 0x10000, URZ, 0xfc, !UPT ;  /* 0x000100000f077892 */ /* 0x000fc4000f8efc3f */
[----:B------:R-:W-:Y:S02]  /*3110*/  ULOP3.LUT UR9, UR9, 0x10000, URZ, 0xfc, !UPT ;  /* 0x0001000009097892 */ /* 0x000fe4000f8efc3f */
[----:B------:R-:W-:Y:S02]  /*3120*/  UISETP.NE.U32.AND UP0, UPT, UR8, URZ, UPT ;  /* 0x0000003f0800728c */ /* 0x000fe4000bf05070 */
[----:B------:R-:W-:Y:S02]  /*3130*/  ULEA UR7, UR16, UR7, 0xa ;  /* 0x0000000710077291 */ /* 0x000fe4000f8e503f */
[----:B------:R-:W-:Y:S01]  /*3140*/  ULEA UR26, UR16, UR9, 0xb ;  /* 0x00000009101a7291 */ /* 0x000fe2000f8e583f */
[----:B------:R-:W-:Y:S02]  /*3150*/  UMOV UR11, 0x40000040 ;  /* 0x40000040000b7882 */ /* 0x000fe40000000000 */
[----:B------:R-:W-:Y:S01]  /*3160*/  UMOV UR9, 0x40000040 ;  /* 0x4000004000097882 */ /* 0x000fe20000000000 */
[----:B------:R-:W-:Y:S01]  /*3170*/  UIADD3 UR6, UR6, 0x4, URZ ;  /* 0x0000000406067890 */ /* 0x000fe2000fffe03f */
[----:B------:R-:W-:-:S02]  /*3180*/  UMOV UR8, UR7 ;  /* 0x0000000700087c82 */ /* 0x000fc40008000000 */
[----:B------:R-:W-:Y:S02]  /*3190*/  UMOV UR10, UR26 ;  /* 0x0000001a000a7c82 */ /* 0x000fe40008000000 */
[----:B------:R-:W-:Y:S01]  /*31a0*/  QGMMA.64x256x32.F32.E4M3.E4M3 R24, gdesc[UR8], R24, UP0 ;  /* 0x03e00000081879f3 */ /* 0x000fe2000bf00818 */
[----:B------:R-:W-:Y:S02]  /*31b0*/  UIADD3 UR8, UR7, 0x2, URZ ;  /* 0x0000000207087890 */ /* 0x000fe4000fffe03f */
[----:B------:R-:W-:Y:S01]  /*31c0*/  UIADD3 UR10, UR26, 0x2, URZ ;  /* 0x000000021a0a7890 */ /* 0x000fe2000fffe03f */
[----:B------:R-:W-:Y:S01]  /*31d0*/  UMOV UR9, 0x40000040 ;  /* 0x4000004000097882 */ /* 0x000fe20000000000 */
[----:B------:R-:W-:Y:S01]  /*31e0*/  UMOV UR11, 0x40000040 ;  /* 0x40000040000b7882 */ /* 0x000fe20000000000 */
[----:B------:R-:W-:-:S15]  /*31f0*/  UISETP.NE.AND UP0, UPT, UR6, UR27, UPT ;  /* 0x0000001b0600728c */ /* 0x000fde000bf05270 */
[----:B------:R-:W-:-:S07]  /*3200*/  NOP ;  /* 0x0000000000007918 */ /* 0x000fce0000000000 */
[----:B------:R-:W-:Y:S01]  /*3210*/  QGMMA.64x256x32.F32.E4M3.E4M3 R24, gdesc[UR8], R24 ;  /* 0x03e00000081879f3 */ /* 0x000fe20008700818 */
[----:B------:R-:W-:Y:S02]  /*3220*/  UIADD3 UR8, UR7, 0x4, URZ ;  /* 0x0000000407087890 */ /* 0x000fe4000fffe03f */
[----:B------:R-:W-:Y:S01]  /*3230*/  UIADD3 UR10, UR26, 0x4, URZ ;  /* 0x000000041a0a7890 */ /* 0x000fe2000fffe03f */
[----:B------:R-:W-:Y:S01]  /*3240*/  UMOV UR9, 0x40000040 ;  /* 0x4000004000097882 */ /* 0x000fe20000000000 */
[----:B------:R-:W-:-:S15]  /*3250*/  UMOV UR11, 0x40000040 ;  /* 0x40000040000b7882 */ /* 0x000fde0000000000 */
[----:B------:R-:W-:-:S08]  /*3260*/  NOP ;  /* 0x0000000000007918 */ /* 0x000fd00000000000 */
[----:B------:R-:W-:Y:S01]  /*3270*/  QGMMA.64x256x32.F32.E4M3.E4M3 R24, gdesc[UR8], R24 ;  /* 0x03e00000081879f3 */ /* 0x000fe20008700818 */
[----:B------:R-:W-:Y:S02]  /*3280*/  UIADD3 UR8, UR7, 0x6, URZ ;  /* 0x0000000607087890 */ /* 0x000fe4000fffe03f */
[----:B------:R-:W-:Y:S01]  /*3290*/  UIADD3 UR10, UR26, 0x6, URZ ;  /* 0x000000061a0a7890 */ /* 0x000fe2000fffe03f */
[----:B------:R-:W-:Y:S01]  /*32a0*/  UMOV UR9, 0x40000040 ;  /* 0x4000004000097882 */ /* 0x000fe20000000000 */
[----:B------:R-:W-:Y:S01]  /*32b0*/  UMOV UR11, 0x40000040 ;  /* 0x40000040000b7882 */ /* 0x000fe20000000000 */
[----:B------:R-:W-:-:S06]  /*32c0*/  USEL UR7, URZ, 0x1, UP0 ;  /* 0x000000013f077887 */ /* 0x000fcc0008000000 */
[----:B------:R-:W-:-:S15]  /*32d0*/  ISETP.NE.AND P1, PT, RZ, UR7, PT ;  /* 0x00000007ff007c0c */ /* 0x000fde000bf25270 */
[----:B------:R-:W-:-:S01]  /*32e0*/  NOP ;  /* 0x0000000000007918 */ /* 0x000fc20000000000 */
[----:B------:R-:W-:Y:S03]  /*32f0*/  QGMMA.64x256x32.F32.E4M3.E4M3 R24, gdesc[UR8], R24, gsb0 ;  /* 0x03e00000081879f3 */ /* 0x000fe60008000818 */
[----:B------:R-:W-:Y:S02]  /*3300*/  WARPGROUP.DEPBAR.LE gsb0, 0x1 ;  /* 0x00008000000079c5 */ /* 0x000fe40000010100 */
[----:B------:R-:W-:Y:S05]  /*3310*/  @!P1 BRA `(.L_x_28) ;  /* 0x0000000c00709947 */ /* 0x000fea0003800000 */
[----:B------:R-:W-:Y:S02]  /*3320*/  WARPGROUP.DEPBAR.LE gsb0, 0x0 ;  /* 0x00008000000079c5 */ /* 0x000fe40000010000 */
[----:B-----5:R-:W-:-:S01]  /*3330*/  FADD R227, R25, R227 ;  /* 0x000000e319e37221 */ /* 0x020fc20000000000 */
[----:B------:R-:W-:Y:S01]  /*3340*/  FADD R226, R26, R226 ;  /* 0x000000e21ae27221 */ /* 0x000fe20000000000 */
[----:B------:R-:W-:-:S01]  /*3350*/  FADD R225, R27, R225 ;  /* 0x000000e11be17221 */ /* 0x000fc20000000000 */
[----:B------:R-:W-:Y:S01]  /*3360*/  FADD R224, R28, R224 ;  /* 0x000000e01ce07221 */ /* 0x000fe20000000000 */
[----:B------:R-:W-:-:S01]  /*3370*/  FADD R223, R29, R223 ;  /* 0x000000df1ddf7221 */ /* 0x000fc20000000000 */
[----:B------:R2:W-:Y:S01]  /*3380*/  STL [R1+0x84], R227 ;  /* 0x000084e301007387 */ /* 0x0005e20000100800 */
[----:B------:R-:W-:-:S01]  /*3390*/  FADD R222, R30, R222 ;  /* 0x000000de1ede7221 */ /* 0x000fc20000000000 */
[----:B------:R-:W-:Y:S01]  /*33a0*/  FADD R221, R31, R221 ;  /* 0x000000dd1fdd7221 */ /* 0x000fe20000000000 */
[----:B------:R-:W-:-:S01]  /*33b0*/  FADD R220, R32, R220 ;  /* 0x000000dc20dc7221 */ /* 0x000fc20000000000 */
[----:B------:R-:W-:Y:S01]  /*33c0*/  FADD R219, R33, R219 ;  /* 0x000000db21db7221 */ /* 0x000fe20000000000 */
[----:B------:R-:W-:-:S01]  /*33d0*/  FADD R218, R34, R218 ;  /* 0x000000da22da7221 */ /* 0x000fc20000000000 */
[----:B------:R-:W-:Y:S01]  /*33e0*/  FADD R217, R35, R217 ;  /* 0x000000d923d97221 */ /* 0x000fe20000000000 */
[----:B------:R-:W-:-:S01]  /*33f0*/  FADD R216, R36, R216 ;  /* 0x000000d824d87221 */ /* 0x000fc20000000000 */
[----:B------:R-:W-:Y:S01]  /*3400*/  FADD R215, R37, R215 ;  /* 0x000000d725d77221 */ /* 0x000fe20000000000 */
[----:B------:R-:W-:-:S01]  /*3410*/  FADD R214, R38, R214 ;  /* 0x000000d626d67221 */ /* 0x000fc20000000000 */
[----:B--2---:R-:W2:Y:S01]  /*3420*/  LDL.LU R227, [R1+0x28] ;  /* 0x0000280001e37983 */ /* 0x004ea20000300800 */
[----:B------:R-:W-:-:S01]  /*3430*/  FADD R213, R39, R213 ;  /* 0x000000d527d57221 */ /* 0x000fc20000000000 */
[----:B------:R-:W-:Y:S01]  /*3440*/  FADD R212, R40, R212 ;  /* 0x000000d428d47221 */ /* 0x000fe20000000000 */
[----:B------:R-:W-:-:S01]  /*3450*/  FADD R211, R41, R211 ;  /* 0x000000d329d37221 */ /* 0x000fc20000000000 */
[----:B------:R3:W-:Y:S01]  /*3460*/  STL [R1+0x88], R226 ;  /* 0x000088e201007387 */ /* 0x0007e20000100800 */
[----:B------:R-:W-:-:S03]  /*3470*/  FADD R228, R24, R228 ;  /* 0x000000e418e47221 */ /* 0x000fc60000000000 */
[----:B---3--:R-:W3:Y:S04]  /*3480*/  LDL.LU R226, [R1+0x24] ;  /* 0x0000240001e27983 */ /* 0x008ee80000300800 */
[----:B------:R4:W-:Y:S04]  /*3490*/  STL [R1+0x8c], R225 ;  /* 0x00008ce101007387 */ /* 0x0009e80000100800 */
[----:B----4-:R-:W4:Y:S04]  /*34a0*/  LDL.LU R225, [R1+0x20] ;  /* 0x0000200001e17983 */ /* 0x010f280000300800 */
[----:B------:R0:W-:Y:S04]  /*34b0*/  STL [R1+0x90], R224 ;  /* 0x000090e001007387 */ /* 0x0001e80000100800 */
[----:B0-----:R-:W4:Y:S04]  /*34c0*/  LDL.LU R224, [R1+0x1c] ;  /* 0x00001c0001e07983 */ /* 0x001f280000300800 */
        /* <DEDUP_REMOVED lines=13> */
[----:B0-----:R-:W4:Y:S04]  /*35a0*/  LDL.LU R217, [R1] ;  /* 0x0000000001d97983 */ /* 0x001f280000300800 */
[----:B------:R-:W-:Y:S04]  /*35b0*/  STL [R1+0xb0], R216 ;  /* 0x0000b0d801007387 */ /* 0x000fe80000100800 */
[----:B------:R-:W-:Y:S04]  /*35c0*/  STL [R1+0xb4], R215 ;  /* 0x0000b4d701007387 */ /* 0x000fe80000100800 */
[----:B------:R-:W-:Y:S04]  /*35d0*/  STL [R1+0xb8], R214 ;  /* 0x0000b8d601007387 */ /* 0x000fe80000100800 */
[----:B------:R-:W-:Y:S04]  /*35e0*/  STL [R1+0xbc], R213 ;  /* 0x0000bcd501007387 */ /* 0x000fe80000100800 */
[----:B------:R-:W-:Y:S04]  /*35f0*/  STL [R1+0xc0], R212 ;  /* 0x0000c0d401007387 */ /* 0x000fe80000100800 */
[----:B------:R0:W-:Y:S01]  /*3600*/  STL [R1+0xc4], R211 ;  /* 0x0000c4d301007387 */ /* 0x0001e20000100800 */
[----:B--2---:R-:W-:-:S01]  /*3610*/  FADD R227, R134, R227 ;  /* 0x000000e386e37221 */ /* 0x004fc20000000000 */
[----:B---3--:R-:W-:Y:S01]  /*3620*/  FADD R226, R133, R226 ;  /* 0x000000e285e27221 */ /* 0x008fe20000000000 */
[----:B----4-:R-:W-:-:S01]  /*3630*/  FADD R225, R132, R225 ;  /* 0x000000e184e17221 */ /* 0x010fc20000000000 */
[----:B------:R-:W-:Y:S01]  /*3640*/  FADD R224, R131, R224 ;  /* 0x000000e083e07221 */ /* 0x000fe20000000000 */
[----:B------:R-:W-:-:S01]  /*3650*/  FADD R223, R130, R223 ;  /* 0x000000df82df7221 */ /* 0x000fc20000000000 */
[----:B------:R-:W-:Y:S01]  /*3660*/  FADD R222, R129, R222 ;  /* 0x000000de81de7221 */ /* 0x000fe20000000000 */
[----:B------:R-:W-:-:S01]  /*3670*/  FADD R221, R128, R221 ;  /* 0x000000dd80dd7221 */ /* 0x000fc20000000000 */
[----:B------:R-:W-:Y:S01]  /*3680*/  FADD R220, R127, R220 ;  /* 0x000000dc7fdc7221 */ /* 0x000fe20000000000 */
[----:B------:R-:W-:-:S01]  /*3690*/  FADD R219, R126, R219 ;  /* 0x000000db7edb7221 */ /* 0x000fc20000000000 */
[----:B------:R-:W-:Y:S01]  /*36a0*/  FADD R218, R125, R218 ;  /* 0x000000da7dda7221 */ /* 0x000fe20000000000 */
[----:B------:R-:W-:-:S05]  /*36b0*/  FADD R217, R124, R217 ;  /* 0x000000d97cd97221 */ /* 0x000fca0000000000 */
[----:B------:R2:W-:Y:S04]  /*36c0*/  STL [R1], R217 ;  /* 0x000000d901007387 */ /* 0x0005e80000100800 */
[----:B------:R3:W-:Y:S04]  /*36d0*/  STL [R1+0x4], R218 ;  /* 0x000004da01007387 */ /* 0x0007e80000100800 */
[----:B------:R4:W-:Y:S04]  /*36e0*/  STL [R1+0x8], R219 ;  /* 0x000008db01007387 */ /* 0x0009e80000100800 */
[----:B------:R1:W-:Y:S04]  /*36f0*/  STL [R1+0xc], R220 ;  /* 0x00000cdc01007387 */ /* 0x0003e80000100800 */
[----:B------:R1:W-:Y:S04]  /*3700*/  STL [R1+0x10], R221 ;  /* 0x000010dd01007387 */ /* 0x0003e80000100800 */
[----:B------:R1:W-:Y:S04]  /*3710*/  STL [R1+0x14], R222 ;  /* 0x000014de01007387 */ /* 0x0003e80000100800 */
[----:B------:R1:W-:Y:S04]  /*3720*/  STL [R1+0x18], R223 ;  /* 0x000018df01007387 */ /* 0x0003e80000100800 */
[----:B------:R1:W-:Y:S04]  /*3730*/  STL [R1+0x1c], R224 ;  /* 0x00001ce001007387 */ /* 0x0003e80000100800 */
[----:B0-----:R-:W4:Y:S04]  /*3740*/  LDL.LU R211, [R1+0x2c] ;  /* 0x00002c0001d37983 */ /* 0x001f280000300800 */
[----:B------:R0:W-:Y:S04]  /*3750*/  STL [R1+0x20], R225 ;  /* 0x000020e101007387 */ /* 0x0001e80000100800 */
[----:B------:R-:W4:Y:S04]  /*3760*/  LDL.LU R212, [R1+0x30] ;  /* 0x0000300001d47983 */ /* 0x000f280000300800 */
[----:B------:R0:W-:Y:S04]  /*3770*/  STL [R1+0x24], R226 ;  /* 0x000024e201007387 */ /* 0x0001e80000100800 */
[----:B------:R-:W4:Y:S04]  /*3780*/  LDL.LU R213, [R1+0x34] ;  /* 0x0000340001d57983 */ /* 0x000f280000300800 */
[----:B------:R0:W-:Y:S04]  /*3790*/  STL [R1+0x28], R227 ;  /* 0x000028e301007387 */ /* 0x0001e80000100800 */
[----:B------:R-:W4:Y:S04]  /*37a0*/  LDL.LU R214, [R1+0x38] ;  /* 0x0000380001d67983 */ /* 0x000f280000300800 */
[----:B------:R-:W4:Y:S04]  /*37b0*/  LDL.LU R215, [R1+0x3c] ;  /* 0x00003c0001d77983 */ /* 0x000f280000300800 */
[----:B------:R-:W4:Y:S04]  /*37c0*/  LDL.LU R216, [R1+0x40] ;  /* 0x0000400001d87983 */ /* 0x000f280000300800 */
[----:B--2---:R-:W2:Y:S04]  /*37d0*/  LDL.LU R217, [R1+0x44] ;  /* 0x0000440001d97983 */ /* 0x004ea80000300800 */
[----:B---3--:R-:W3:Y:S04]  /*37e0*/  LDL.LU R218, [R1+0x48] ;  /* 0x0000480001da7983 */ /* 0x008ee80000300800 */
[----:B----4-:R-:W4:Y:S04]  /*37f0*/  LDL.LU R219, [R1+0x4c] ;  /* 0x00004c0001db7983 */ /* 0x010f280000300800 */
[----:B-1----:R-:W4:Y:S04]  /*3800*/  LDL.LU R220, [R1+0x50] ;  /* 0x0000500001dc7983 */ /* 0x002f280000300800 */
[----:B------:R-:W4:Y:S04]  /*3810*/  LDL.LU R221, [R1+0x54] ;  /* 0x0000540001dd7983 */ /* 0x000f280000300800 */
[----:B------:R-:W4:Y:S04]  /*3820*/  LDL.LU R222, [R1+0x58] ;  /* 0x0000580001de7983 */ /* 0x000f280000300800 */
[----:B------:R-:W4:Y:S04]  /*3830*/  LDL.LU R223, [R1+0x5c] ;  /* 0x00005c0001df7983 */ /* 0x000f280000300800 */
[----:B------:R-:W4:Y:S04]  /*3840*/  LDL.LU R224, [R1+0x60] ;  /* 0x0000600001e07983 */ /* 0x000f280000300800 */
[----:B0-----:R-:W4:Y:S04]  /*3850*/  LDL.LU R225, [R1+0x64] ;  /* 0x0000640001e17983 */ /* 0x001f280000300800 */
[----:B------:R-:W4:Y:S04]  /*3860*/  LDL.LU R226, [R1+0x68] ;  /* 0x0000680001e27983 */ /* 0x000f280000300800 */
[----:B------:R-:W4:Y:S01]  /*3870*/  LDL.LU R227, [R1+0x6c] ;  /* 0x00006c0001e37983 */ /* 0x000f220000300800 */
[----:B------:R-:W-:-:S05]  /*3880*/  FADD R211, R135, R211 ;  /* 0x000000d387d37221 */ /* 0x000fca0000000000 */
[----:B------:R0:W-:Y:S01]  /*3890*/  STL [R1+0x2c], R211 ;  /* 0x00002cd301007387 */ /* 0x0001e20000100800 */
[----:B------:R-:W-:-:S03]  /*38a0*/  FADD R212, R136, R212 ;  /* 0x000000d488d47221 */ /* 0x000fc60000000000 */
[----:B0-----:R0:W5:Y:S01]  /*38b0*/  LDL.LU R211, [R1+0xc4] ;  /* 0x0000c40001d37983 */ /* 0x0011620000300800 */
[----:B------:R-:W-:-:S03]  /*38c0*/  FADD R213, R137, R213 ;  /* 0x000000d589d57221 */ /* 0x000fc60000000000 */
[----:B------:R1:W-:Y:S01]  /*38d0*/  STL [R1+0x30], R212 ;  /* 0x000030d401007387 */ /* 0x0003e20000100800 */
[----:B------:R-:W-:-:S01]  /*38e0*/  FADD R214, R138, R214 ;  /* 0x000000d68ad67221 */ /* 0x000fc20000000000 */
[----:B------:R-:W-:Y:S02]  /*38f0*/  FADD R215, R139, R215 ;  /* 0x000000d78bd77221 */ /* 0x000fe40000000000 */
[----:B-1----:R0:W5:Y:S01]  /*3900*/  LDL.LU R212, [R1+0xc0] ;  /* 0x0000c00001d47983 */ /* 0x0021620000300800 */
[----:B------:R-:W-:-:S03]  /*3910*/  FADD R216, R140, R216 ;  /* 0x000000d88cd87221 */ /* 0x000fc60000000000 */
[----:B------:R1:W-:Y:S01]  /*3920*/  STL [R1+0x34], R213 ;  /* 0x000034d501007387 */ /* 0x0003e20000100800 */
[----:B--2---:R-:W-:-:S03]  /*3930*/  FADD R217, R141, R217 ;  /* 0x000000d98dd97221 */ /* 0x004fc60000000000 */
[----:B-1----:R0:W5:Y:S01]  /*3940*/  LDL.LU R213, [R1+0xbc] ;  /* 0x0000bc0001d57983 */ /* 0x0021620000300800 */
[----:B---3--:R-:W-:-:S03]  /*3950*/  FADD R218, R142, R218 ;  /* 0x000000da8eda7221 */ /* 0x008fc60000000000 */
[----:B------:R1:W-:Y:S01]  /*3960*/  STL [R1+0x38], R214 ;  /* 0x000038d601007387 */ /* 0x0003e20000100800 */
[----:B----4-:R-:W-:-:S01]  /*3970*/  FADD R219, R143, R219 ;  /* 0x000000db8fdb7221 */ /* 0x010fc20000000000 */
[----:B------:R-:W-:Y:S02]  /*3980*/  FADD R220, R144, R220 ;  /* 0x000000dc90dc7221 */ /* 0x000fe40000000000 */
[----:B-1----:R0:W5:Y:S04]  /*3990*/  LDL.LU R214, [R1+0xb8] ;  /* 0x0000b80001d67983 */ /* 0x0021680000300800 */
[----:B------:R1:W-:Y:S01]  /*39a0*/  STL [R1+0x3c], R215 ;  /* 0x00003cd701007387 */ /* 0x0003e20000100800 */
[----:B------:R-:W-:-:S01]  /*39b0*/  FADD R221, R145, R221 ;  /* 0x000000dd91dd7221 */ /* 0x000fc20000000000 */
[----:B------:R-:W-:-:S02]  /*39c0*/  FADD R222, R146, R222 ;  /* 0x000000de92de7221 */ /* 0x000fc40000000000 */
[----:B-1----:R0:W5:Y:S04]  /*39d0*/  LDL.LU R215, [R1+0xb4] ;  /* 0x0000b40001d77983 */ /* 0x0021680000300800 */
[----:B------:R1:W-:Y:S01]  /*39e0*/  STL [R1+0x40], R216 ;  /* 0x000040d801007387 */ /* 0x0003e20000100800 */
[----:B------:R-:W-:-:S03]  /*39f0*/  FADD R223, R147, R223 ;  /* 0x000000df93df7221 */ /* 0x000fc60000000000 */
        /* <DEDUP_REMOVED lines=13> */
[----:B------:R1:W-:Y:S04]  /*3ad0*/  STL [R1+0x54], R221 ;  /* 0x000054dd01007387 */ /* 0x0003e80000100800 */
        /* <DEDUP_REMOVED lines=12> */
[----:B-1----:R0:W5:Y:S01]  /*3ba0*/  LDL.LU R227, [R1+0x84] ;  /* 0x0000840001e37983 */ /* 0x0021620000300800 */
        /* <DEDUP_REMOVED lines=82> */
[----:B0-----:R-:W-:-:S06]  /*40d0*/  UMOV UR6, URZ ;  /* 0x0000003f00067c82 */ /* 0x001fcc0008000000 */
.L_x_28:
[----:B------:R-:W-:Y:S05]  /*40e0*/  @!P2 BRA `(.L_x_29) ;  /* 0x000000000004a947 */ /* 0x000fea0003800000 */
[----:B------:R-:W-:Y:S01]  /*40f0*/  BPT.TRAP 0x1 ;  /* 0x000000040000795c */ /* 0x000fe20000300000 */
.L_x_29:
[----:B-----5:R2:W-:Y:S04]  /*4100*/  STL [R1+0x84], R0 ;  /* 0x0000840001007387 */ /* 0x0205e80000100800 */
[----:B--2---:R-:W2:Y:S01]  /*4110*/  LDL R0, [R1+0x70] ;  /* 0x0000700001007983 */ /* 0x004ea20000100800 */
[----:B-1----:R-:W-:-:S05]  /*4120*/  IMAD.U32 R229, RZ, RZ, UR25 ;  /* 0x00000019ffe57e24 */ /* 0x002fca000f8e00ff */
[----:B------:R-:W-:-:S05]  /*4130*/  @P0 LEA R229, R229, UR14, 0x3 ;  /* 0x0000000ee5e50c11 */ /* 0x000fca000f8e18ff */
[----:B------:R-:W-:Y:S01]  /*4140*/  @P0 VIADD R229, R229, 0x20 ;  /* 0x00000020e5e50836 */ /* 0x000fe20000000000 */
[----:B------:R-:W-:-:S06]  /*4150*/  UISETP.GT.U32.AND UP0, UPT, UR13, 0x1, UPT ;  /* 0x000000010d00788c */ /* 0x000fcc000bf04070 */
[----:B------:R-:W-:Y:S02]  /*4160*/  PLOP3.LUT P1, PT, PT, PT, UP0, 0x80, 0x0 ;  /* 0x000000000000781c */ /* 0x000fe40003f2f008 */
[----:B--2---:R-:W-:Y:S02]  /*4170*/  @P0 PRMT R229, R0, 0x654, R229 ;  /* 0x0000065400e50816 */ /* 0x004fe400000000e5 */
[----:B------:R1:W5:Y:S02]  /*4180*/  LDL.LU R0, [R1+0x84] ;  /* 0x0000840001007983 */ /* 0x0003640000300800 */
[----:B------:R1:W-:Y:S07]  /*4190*/  @P0 SYNCS.ARRIVE.TRANS64.RED.A1T0 RZ, [R229+URZ], RZ ;  /* 0x000000ffe5ff09a7 */ /* 0x0003ee000810043f */
[----:B------:R-:W-:Y:S05]  /*41a0*/  @P1 BRA `(.L_x_30) ;  /* 0x0000000000041947 */ /* 0x000fea0003800000 */
[----:B------:R-:W-:Y:S01]  /*41b0*/  BPT.TRAP 0x1 ;  /* 0x000000040000795c */ /* 0x000fe20000300000 */
.L_x_30:
[----:B------:R-:W-:Y:S02]  /*41c0*/  UISETP.GT.AND UP2, UPT, UR24, 0x1, UPT ;  /* 0x000000011800788c */ /* 0x000fe4000bf44270 */
[----:B------:R-:W-:Y:S02]  /*41d0*/  UIADD3 UR16, UR16, 0x1, URZ ;  /* 0x0000000110107890 */ /* 0x000fe4000fffe03f */
[----:B------:R-:W-:Y:S02]  /*41e0*/  UIADD3 UR25, UR25, 0x1, URZ ;  /* 0x0000000119197890 */ /* 0x000fe4000fffe03f */
[----:B------:R-:W-:Y:S01]  /*41f0*/  PLOP3.LUT P1, PT, PT, PT, UP2, 0x80, 0x0 ;  /* 0x000000000000781c */ /* 0x000fe20003f2f028 */
[----:B------:R-:W-:Y:S02]  /*4200*/  UISETP.NE.AND UP0, UPT, UR16, 0x4, UPT ;  /* 0x000000041000788c */ /* 0x000fe4000bf05270 */
[----:B------:R-:W-:Y:S02]  /*4210*/  UIADD3 UR9, UR24, -0x1, URZ ;  /* 0xffffffff18097890 */ /* 0x000fe4000fffe03f */
[----:B------:R-:W-:-:S02]  /*4220*/  USEL UR8, URZ, 0x1, UP0 ;  /* 0x000000013f087887 */ /* 0x000fc40008000000 */
[----:B------:R-:W-:Y:S02]  /*4230*/  UISETP.NE.AND UP1, UPT, UR25, 0x4, UPT ;  /* 0x000000041900788c */ /* 0x000fe4000bf25270 */
[----:B------:R-:W-:Y:S02]  /*4240*/  ULOP3.LUT UR17, UR17, UR8, URZ, 0x3c, !UPT ;  /* 0x0000000811117292 */ /* 0x000fe4000f8e3c3f */
[----:B------:R-:W-:Y:S02]  /*4250*/  USEL UR16, UR16, URZ, UP0 ;  /* 0x0000003f10107287 */ /* 0x000fe40008000000 */
[----:B------:R-:W-:Y:S01]  /*4260*/  USEL UR25, UR25, URZ, UP1 ;  /* 0x0000003f19197287 */ /* 0x000fe20008800000 */
[----:B------:R-:W-:Y:S01]  /*4270*/  UMOV UR8, 0x1 ;  /* 0x0000000100087882 */ /* 0x000fe20000000000 */
[----:B------:R-:W-:Y:S01]  /*4280*/  UMOV UR24, UR9 ;  /* 0x0000000900187c82 */ /* 0x000fe20008000000 */
[----:B------:R-:W-:Y:S09]  /*4290*/  @P1 BRA `(.L_x_31) ;  /* 0xffffffec00401947 */ /* 0x000ff2000383ffff */
.L_x_23:
[----:B------:R-:W-:-:S04]  /*42a0*/  UISETP.NE.AND UP0, UPT, UR6, URZ, UPT ;  /* 0x0000003f0600728c */ /* 0x000fc8000bf05270 */
[----:B------:R-:W-:-:S06]  /*42b0*/  USEL UR6, URZ, 0x1, !UP0 ;  /* 0x000000013f067887 */ /* 0x000fcc000c000000 */
[----:B------:R-:W-:-:S13]  /*42c0*/  ISETP.NE.AND P1, PT, RZ, UR6, PT ;  /* 0x00000006ff007c0c */ /* 0x000fda000bf25270 */
[----:B------:R-:W-:Y:S05]  /*42d0*/  @!P1 BRA `(.L_x_32) ;  /* 0x0000000c00c49947 */ /* 0x000fea0003800000 */
[----:B------:R-:W-:Y:S02]  /*42e0*/  WARPGROUP.DEPBAR.LE gsb0, 0x0 ;  /* 0x00008000000079c5 */ /* 0x000fe40000010000 */
[----:B-----5:R-:W-:Y:S01]  /*42f0*/  FADD R227, R25, R227 ;  /* 0x000000e319e37221 */ /* 0x020fe20000000000 */
[----:B------:R-:W-:-:S04]  /*4300*/  FADD R228, R24, R228 ;  /* 0x000000e418e47221 */ /* 0x000fc80000000000 */
[----:B------:R2:W-:Y:S04]  /*4310*/  STL [R1+0x84], R227 ;  /* 0x000084e301007387 */ /* 0x0005e80000100800 */
[----:B--2---:R-:W2:Y:S04]  /*4320*/  LDL.LU R227, [R1+0x6c] ;  /* 0x00006c0001e37983 */ /* 0x004ea80000300800 */
[----:B--2---:R2:W-:Y:S04]  /*4330*/  STL [R1+0x88], R227 ;  /* 0x000088e301007387 */ /* 0x0045e80000100800 */
        /* <DEDUP_REMOVED lines=52> */
[----:B--2---:R-:W2:Y:S01]  /*4680*/  LDL.LU R227, [R1] ;  /* 0x0000000001e37983 */ /* 0x004ea20000300800 */
[----:B------:R-:W-:Y:S01]  /*4690*/  FADD R226, R26, R226 ;  /* 0x000000e21ae27221 */ /* 0x000fe20000000000 */
        /* <DEDUP_REMOVED lines=97> */
[----:B--2---:R-:W-:-:S05]  /*4cb0*/  FADD R227, R124, R227 ;  /* 0x000000e37ce37221 */ /* 0x004fca0000000000 */
[----:B------:R2:W-:Y:S04]  /*4cc0*/  STL [R1], R227 ;  /* 0x000000e301007387 */ /* 0x0005e80000100800 */
[----:B--2---:R-:W2:Y:S02]  /*4cd0*/  LDL.LU R227, [R1+0xf0] ;  /* 0x0000f00001e37983 */ /* 0x004ea40000300800 */
[----:B--2---:R-:W-:-:S05]  /*4ce0*/  FADD R227, R125, R227 ;  /* 0x000000e37de37221 */ /* 0x004fca0000000000 */
[----:B------:R2:W-:Y:S04]  /*4cf0*/  STL [R1+0x4], R227 ;  /* 0x000004e301007387 */ /* 0x0005e80000100800 */
        /* <DEDUP_REMOVED lines=78> */
[----:B--2---:R2:W5:Y:S02]  /*51e0*/  LDL.LU R227, [R1+0x84] ;  /* 0x0000840001e37983 */ /* 0x0045640000300800 */
.L_x_32:
[----:B------:R-:W-:Y:S02]  /*51f0*/  WARPGROUP.DEPBAR.LE gsb0, 0x0 ;  /* 0x00008000000079c5 */ /* 0x000fe40000010000 */
[----:B------:R-:W3:Y:S02]  /*5200*/  LDC R24, c[0x0][0x28c] ;  /* 0x0000a300ff187b82 */ /* 0x000ee40000000800 */
[----:B---3--:R-:W-:-:S13]  /*5210*/  ISETP.GE.AND P1, PT, R24, 0x1, PT ;  /* 0x000000011800780c */ /* 0x008fda0003f26270 */
[----:B------:R-:W-:Y:S05]  /*5220*/  @!P1 BRA `(.L_x_33) ;  /* 0x0000000000589947 */ /* 0x000fea0003800000 */
[----:B------:R-:W-:-:S06]  /*5230*/  UISETP.NE.AND UP0, UPT, UR23, 0x3, UPT ;  /* 0x000000031700788c */ /* 0x000fcc000bf05270 */
[----:B------:R-:W-:-:S13]  /*5240*/  PLOP3.LUT P1, PT, PT, PT, UP0, 0x80, 0x0 ;  /* 0x000000000000781c */ /* 0x000fda0003f2f008 */
[----:B------:R-:W-:Y:S05]  /*5250*/  @!P1 BRA `(.L_x_34) ;  /* 0x0000000000049947 */ /* 0x000fea0003800000 */
[----:B------:R-:W-:Y:S01]  /*5260*/  BPT.TRAP 0x1 ;  /* 0x000000040000795c */ /* 0x000fe20000300000 */
.L_x_34:
[----:B-----5:R3:W-:Y:S04]  /*5270*/  STL [R1+0x84], R0 ;  /* 0x0000840001007387 */ /* 0x0207e80000100800 */
[----:B---3--:R-:W3:Y:S01]  /*5280*/  LDL R0, [R1+0x70] ;  /* 0x0000700001007983 */ /* 0x008ee20000100800 */
[----:B------:R-:W-:Y:S01]  /*5290*/  VOTEU.ANY UP0, P0 ;  /* 0x00000000003f7886 */ /* 0x000fe20000000100 */
[----:B------:R-:W-:Y:S01]  /*52a0*/  UISETP.LT.AND UP1, UPT, UR12, 0x1, UPT ;  /* 0x000000010c00788c */ /* 0x000fe2000bf21270 */
[----:B------:R-:W-:-:S03]  /*52b0*/  IMAD.U32 R25, RZ, RZ, UR14 ;  /* 0x0000000eff197e24 */ /* 0x000fc6000f8e00ff */
[----:B------:R-:W-:-:S04]  /*52c0*/  @UP0 USEL UR6, UR12, 0x1, UP1 ;  /* 0x000000010c060887 */ /* 0x000fc80008800000 */
[----:B------:R-:W-:-:S06]  /*52d0*/  @UP0 UIADD3 UR6, UR5, UR12, -UR6 ;  /* 0x0000000c05060290 */ /* 0x000fcc000fffe806 */
[----:B------:R-:W-:-:S04]  /*52e0*/  IMAD.U32 R24, RZ, RZ, UR6 ;  /* 0x00000006ff187e24 */ /* 0x000fc8000f8e00ff */
[----:B------:R-:W-:-:S05]  /*52f0*/  @P0 IMAD.SHL.U32 R24, R24, 0x8, RZ ;  /* 0x0000000818180824 */ /* 0x000fca00078e00ff */
[----:B------:R-:W-:-:S04]  /*5300*/  @P0 LOP3.LUT R24, R24, 0x18, RZ, 0xc0, !PT ;  /* 0x0000001818180812 */ /* 0x000fc800078ec0ff */
[----:B------:R-:W-:-:S04]  /*5310*/  @P0 IADD3 R24, R25, 0x20, R24 ;  /* 0x0000002019180810 */ /* 0x000fc80007ffe018 */
[----:B---3--:R-:W-:Y:S02]  /*5320*/  @P0 PRMT R24, R0, 0x654, R24 ;  /* 0x0000065400180816 */ /* 0x008fe40000000018 */
[----:B------:R3:W5:Y:S01]  /*5330*/  LDL.LU R0, [R1+0x84] ;  /* 0x0000840001007983 */ /* 0x0007620000300800 */
[----:B------:R-:W-:Y:S01]  /*5340*/  UISETP.GT.U32.AND UP0, UPT, UR13, 0x1, UPT ;  /* 0x000000010d00788c */ /* 0x000fe2000bf04070 */
[----:B------:R3:W-:Y:S05]  /*5350*/  @P0 SYNCS.ARRIVE.TRANS64.RED.A1T0 RZ, [R24+URZ], RZ ;  /* 0x000000ff18ff09a7 */ /* 0x0007ea000810043f */
[----:B------:R-:W-:-:S13]  /*5360*/  PLOP3.LUT P1, PT, PT, PT, UP0, 0x80, 0x0 ;  /* 0x000000000000781c */ /* 0x000fda0003f2f008 */
[----:B---3--:R-:W-:Y:S05]  /*5370*/  @P1 BRA `(.L_x_33) ;  /* 0x0000000000041947 */ /* 0x008fea0003800000 */
[----:B------:R-:W-:Y:S01]  /*5380*/  BPT.TRAP 0x1 ;  /* 0x000000040000795c */ /* 0x000fe20000300000 */
.L_x_33:
[----:B------:R-:W-:Y:S01]  /*5390*/  STL [R1+0x8c], R3 ;  /* 0x00008c0301007387 */ /* 0x000fe20000100800 */
[----:B------:R-:W3:Y:S01]  /*53a0*/  LDC R28, c[0x0][0x288] ;  /* 0x0000a200ff1c7b82 */ /* 0x000ee20000000800 */
[----:B------:R-:W-:Y:S02]  /*53b0*/  ULDC UR6, c[0x0][0x284] ;  /* 0x0000a10000067ab9 */ /* 0x000fe40000000800 */
[----:B------:R4:W-:Y:S04]  /*53c0*/  STL [R1+0x88], R2 ;  /* 0x0000880201007387 */ /* 0x0009e80000100800 */
[----:B----4-:R-:W4:Y:S04]  /*53d0*/  LDL.LU R2, [R1+0x80] ;  /* 0x0000800001027983 */ /* 0x010f280000300800 */
[----:B-----5:R0:W-:Y:S01]  /*53e0*/  STL [R1+0x84], R0 ;  /* 0x0000840001007387 */ /* 0x0201e20000100800 */
[----:B------:R-:W1:Y:S03]  /*53f0*/  S2R R3, SR_TID.X ;  /* 0x0000000000037919 */ /* 0x000e660000002100 */
[----:B0-----:R-:W2:Y:S01]  /*5400*/  LDL.LU R0, [R1+0x7c] ;  /* 0x00007c0001007983 */ /* 0x001ea20000300800 */
[----:B-1----:R-:W-:-:S02]  /*5410*/  SHF.R.U32.HI R24, RZ, 0x2, R3 ;  /* 0x00000002ff187819 */ /* 0x002fc40000011603 */
[----:B------:R-:W-:Y:S02]  /*5420*/  LOP3.LUT R26, R3, 0x60, RZ, 0xc0, !PT ;  /* 0x00000060031a7812 */ /* 0x000fe400078ec0ff */
[----:B------:R-:W-:Y:S02]  /*5430*/  SHF.R.U32.HI R27, RZ, 0x7, R3 ;  /* 0x00000007ff1b7819 */ /* 0x000fe40000011603 */
[----:B------:R-:W-:Y:S02]  /*5440*/  LOP3.LUT R25, R24, 0x7, RZ, 0xc0, !PT ;  /* 0x0000000718197812 */ /* 0x000fe400078ec0ff */
[----:B------:R-:W-:Y:S02]  /*5450*/  SHF.R.U32.HI R26, RZ, 0x1, R26 ;  /* 0x00000001ff1a7819 */ /* 0x000fe4000001161a */
[----:B------:R-:W-:Y:S02]  /*5460*/  LOP3.LUT R24, R27, 0x1, RZ, 0xc0, !PT ;  /* 0x000000011b187812 */ /* 0x000fe400078ec0ff */
[----:B------:R-:W-:-:S03]  /*5470*/  IADD3 R27, RZ, -R26, -R25 ;  /* 0x8000001aff1b7210 */ /* 0x000fc60007ffe819 */
[C---:B------:R-:W-:Y:S02]  /*5480*/  IMAD.SHL.U32 R30, R24.reuse, 0x40, RZ ;  /* 0x00000040181e7824 */ /* 0x040fe400078e00ff */
[----:B------:R-:W-:Y:S01]  /*5490*/  IMAD R29, R24, -0x40, R27 ;  /* 0xffffffc0181d7824 */ /* 0x000fe200078e021b */
[C---:B------:R-:W-:Y:S01]  /*54a0*/  LOP3.LUT R24, R3.reuse, 0x3, RZ, 0xc0, !PT ;  /* 0x0000000303187812 */ /* 0x040fe200078ec0ff */
[----:B------:R-:W-:Y:S01]  /*54b0*/  IMAD.SHL.U32 R27, R3, 0x2, RZ ;  /* 0x00000002031b7824 */ /* 0x000fe200078e00ff */
[----:B------:R-:W-:Y:S01]  /*54c0*/  LOP3.LUT R25, R30, 0x40, R25, 0xe2, !PT ;  /* 0x000000401e197812 */ /* 0x000fe200078ee219 */
[----:B------:R0:W5:Y:S03]  /*54d0*/  LDL.LU R3, [R1+0x8c] ;  /* 0x00008c0001037983 */ /* 0x0001660000300800 */
[----:B------:R-:W-:Y:S01]  /*54e0*/  LOP3.LUT R27, R27, 0x6, RZ, 0xc0, !PT ;  /* 0x000000061b1b7812 */ /* 0x000fe200078ec0ff */
[----:B---3--:R-:W-:-:S02]  /*54f0*/  IMAD R24, R24, -0x2, R28 ;  /* 0xfffffffe18187824 */ /* 0x008fc400078e021c */
[C---:B----4-:R-:W-:Y:S02]  /*5500*/  IMAD.SHL.U32 R32, R2.reuse, 0x80, RZ ;  /* 0x0000008002207824 */ /* 0x050fe400078e00ff */
[----:B------:R-:W-:Y:S02]  /*5510*/  IMAD.WIDE R30, R2, 0x80, RZ ;  /* 0x00000080021e7825 */ /* 0x000fe400078e02ff */
[----:B------:R0:W5:Y:S02]  /*5520*/  LDL.LU R2, [R1+0x88] ;  /* 0x0000880001027983 */ /* 0x0001640000300800 */
[----:B--2---:R-:W-:-:S05]  /*5530*/  IMAD.SHL.U32 R35, R0, 0x100, RZ ;  /* 0x0000010000237824 */ /* 0x004fca00078e00ff */
[----:B------:R-:W-:Y:S02]  /*5540*/  ISETP.GE.AND P1, PT, R35, R28, PT ;  /* 0x0000001c2300720c */ /* 0x000fe40003f26270 */
[----:B------:R-:W-:Y:S02]  /*5550*/  PRMT R28, R27, 0x6540, R0 ;  /* 0x000065401b1c7816 */ /* 0x000fe40000000000 */
[----:B------:R0:W5:Y:S01]  /*5560*/  LDL.LU R0, [R1+0x84] ;  /* 0x0000840001007983 */ /* 0x0001620000300800 */
[C---:B------:R-:W-:Y:S02]  /*5570*/  ISETP.GE.OR P1, PT, R32.reuse, UR6, P1 ;  /* 0x0000000620007c0c */ /* 0x040fe40008f26670 */
[----:B------:R-:W-:Y:S01]  /*5580*/  IADD3 R38, -R32, UR6, R29 ;  /* 0x0000000620267c10 */ /* 0x000fe2000fffe11d */
[----:B------:R-:W-:Y:S01]  /*5590*/  IMAD.IADD R35, R24, 0x1, -R35 ;  /* 0x0000000118237824 */ /* 0x000fe200078e0a23 */
[----:B------:R-:W-:Y:S01]  /*55a0*/  LOP3.LUT R39, R30, R25, R26, 0xfe, !PT ;  /* 0x000000191e277212 */ /* 0x000fe200078efe1a */
[----:B------:R-:W-:-:S08]  /*55b0*/  IMAD.MOV.U32 R34, RZ, RZ, -0x1 ;  /* 0xffffffffff227424 */ /* 0x000fd000078e00ff */
[----:B0-----:R-:W-:Y:S05]  /*55c0*/  @P1 BRA `(.L_x_35) ;  /* 0x0000008c00ac1947 */ /* 0x001fea0003800000 */
[----:B------:R-:W0:Y:S01]  /*55d0*/  LDC.64 R26, c[0x0][0x5c8] ;  /* 0x00017200ff1a7b82 */ /* 0x000e220000000a00 */
[----:B------:R-:W-:Y:S01]  /*55e0*/  USHF.R.S32.HI UR7, URZ, 0x1f, UR22 ;  /* 0x0000001f3f077899 */ /* 0x000fe20008011416 */
[--C-:B------:R-:W-:Y:S01]  /*55f0*/  SHF.R.S32.HI R29, RZ, 0x1f, R28.reuse ;  /* 0x0000001fff1d7819 */ /* 0x100fe2000001141c */
[----:B------:R-:W-:Y:S01]  /*5600*/  ULDC.64 UR8, c[0x0][0x5d0] ;  /* 0x0001740000087ab9 */ /* 0x000fe20000000a00 */
[----:B------:R-:W-:Y:S01]  /*5610*/  BSSY B0, `(.L_x_35) ;  /* 0x00008e6000007945 */ /* 0x000fe20003800000 */
[----:B------:R-:W-:Y:S02]  /*5620*/  UIMAD UR6, UR7, UR8, URZ ;  /* 0x00000008070672a4 */ /* 0x000fe4000f8e023f */
[----:B------:R-:W-:Y:S02]  /*5630*/  IMAD.U32 R25, RZ, RZ, UR8 ;  /* 0x00000008ff197e24 */ /* 0x000fe4000f8e00ff */
[----:B------:R-:W-:Y:S02]  /*5640*/  UIMAD UR6, UR22, UR9, UR6 ;  /* 0x00000009160672a4 */ /* 0x000fe4000f8e0206 */
[----:B------:R-:W-:Y:S01]  /*5650*/  IMAD.WIDE.U32 R24, R25, UR22, R28 ;  /* 0x0000001619187c25 */ /* 0x000fe2000f8e001c */
[----:B------:R-:W-:-:S03]  /*5660*/  ULDC.64 UR8, c[0x0][0x5c0] ;  /* 0x0001700000087ab9 */ /* 0x000fc60000000a00 */
[----:B------:R-:W-:Y:S02]  /*5670*/  VIADD R25, R25, UR6 ;  /* 0x0000000619197c36 */ /* 0x000fe40008000000 */
[-C--:B0-----:R-:W-:Y:S02]  /*5680*/  IMAD R32, R31, R26.reuse, RZ ;  /* 0x0000001a1f207224 */ /* 0x081fe400078e02ff */
[----:B------:R-:W-:-:S04]  /*5690*/  IMAD.WIDE.U32 R24, R39, R26, R24 ;  /* 0x0000001a27187225 */ /* 0x000fc800078e0018 */
[----:B------:R-:W-:-:S04]  /*56a0*/  IMAD R33, R39, R27, R32 ;  /* 0x0000001b27217224 */ /* 0x000fc800078e0220 */
[----:B------:R-:W-:Y:S01]  /*56b0*/  IMAD.IADD R32, R25, 0x1, R33 ;  /* 0x0000000119207824 */ /* 0x000fe200078e0221 */
[----:B------:R-:W-:Y:S02]  /*56c0*/  LEA R25, P1, R26, R24, 0x3 ;  /* 0x000000181a197211 */ /* 0x000fe400078218ff */
[----:B------:R-:W-:Y:S02]  /*56d0*/  IADD3 R24, P2, R24, UR8, RZ ;  /* 0x0000000818187c10 */ /* 0x000fe4000ff5e0ff */
[----:B------:R-:W-:Y:S02]  /*56e0*/  LEA.HI.X R27, R26, R32, R27, 0x3, P1 ;  /* 0x000000201a1b7211 */ /* 0x000fe400008f1c1b */
[----:B------:R-:W-:Y:S02]  /*56f0*/  FSETP.NEU.AND P1, PT, RZ, UR21, PT ;  /* 0x00000015ff007c0b */ /* 0x000fe4000bf2d000 */
[----:B------:R-:W-:Y:S02]  /*5700*/  IADD3 R26, P4, R25, UR8, RZ ;  /* 0x00000008191a7c10 */ /* 0x000fe4000ff9e0ff */
[----:B------:R-:W-:-:S02]  /*5710*/  IADD3.X R25, R32, UR9, RZ, P2, !PT ;  /* 0x0000000920197c10 */ /* 0x000fc400097fe4ff */
[----:B------:R-:W-:-:S07]  /*5720*/  IADD3.X R27, R27, UR9, RZ, P4, !PT ;  /* 0x000000091b1b7c10 */ /* 0x000fce000a7fe4ff */
[----:B------:R-:W-:Y:S05]  /*5730*/  @!P1 BRA `(.L_x_36) ;  /* 0x0000006800d49947 */ /* 0x000fea0003800000 */
[----:B------:R-:W-:Y:S01]  /*5740*/  ULDC.64 UR8, c[0x0][0x5b8] ;  /* 0x00016e0000087ab9 */ /* 0x000fe20000000a00 */
[----:B------:R-:W-:Y:S01]  /*5750*/  ISETP.GE.AND P1, PT, R38, 0x1, PT ;  /* 0x000000012600780c */ /* 0x000fe20003f26270 */
[----:B------:R-:W-:Y:S02]  /*5760*/  UIMAD UR6, UR7, UR8, URZ ;  /* 0x00000008070672a4 */ /* 0x000fe4000f8e023f */
[----:B------:R-:W-:Y:S01]  /*5770*/  IMAD.U32 R33, RZ, RZ, UR8 ;  /* 0x00000008ff217e24 */ /* 0x000fe2000f8e00ff */
[----:B------:R-:W-:Y:S01]  /*5780*/  BSSY B1, `(.L_x_37) ;  /* 0x0000010000017945 */ /* 0x000fe20003800000 */
[----:B------:R-:W-:Y:S01]  /*5790*/  ISETP.LT.OR P5, PT, R35, 0x1, !P1 ;  /* 0x000000012300780c */ /* 0x000fe20004fa1670 */
[----:B------:R-:W-:Y:S02]  /*57a0*/  UIMAD UR6, UR22, UR9, UR6 ;  /* 0x00000009160672a4 */ /* 0x000fe4000f8e0206 */
[----:B------:R-:W-:Y:S01]  /*57b0*/  IMAD.WIDE.U32 R28, R33, UR22, R28 ;  /* 0x00000016211c7c25 */ /* 0x000fe2000f8e001c */
[----:B------:R-:W-:-:S03]  /*57c0*/  ULDC.64 UR8, c[0x0][0x5a8] ;  /* 0x00016a0000087ab9 */ /* 0x000fc60000000a00 */
[----:B------:R-:W-:Y:S02]  /*57d0*/  IMAD.MOV.U32 R32, RZ, RZ, R28 ;  /* 0x000000ffff207224 */ /* 0x000fe400078e001c */
[----:B------:R-:W-:Y:S01]  /*57e0*/  VIADD R33, R29, UR6 ;  /* 0x000000061d217c36 */ /* 0x000fe20008000000 */
[----:B------:R-:W-:Y:S02]  /*57f0*/  ULDC.64 UR6, c[0x0][0x5b0] ;  /* 0x00016c0000067ab9 */ /* 0x000fe40000000a00 */
[----:B------:R-:W-:Y:S02]  /*5800*/  IMAD R36, R31, UR6, RZ ;  /* 0x000000061f247c24 */ /* 0x000fe4000f8e02ff */
[----:B------:R-:W-:-:S04]  /*5810*/  IMAD.WIDE.U32 R28, R39, UR6, R32 ;  /* 0x00000006271c7c25 */ /* 0x000fc8000f8e0020 */
[--C-:B------:R-:W-:Y:S01]  /*5820*/  IMAD R37, R39, UR7, R36.reuse ;  /* 0x0000000727257c24 */ /* 0x100fe2000f8e0224 */
[----:B------:R-:W-:Y:S02]  /*5830*/  IADD3 R28, P2, R28, UR8, RZ ;  /* 0x000000081c1c7c10 */ /* 0x000fe4000ff5e0ff */
[----:B------:R-:W-:Y:S02]  /*5840*/  PRMT R36, RZ, 0x7610, R36 ;  /* 0x00007610ff247816 */ /* 0x000fe40000000024 */
[----:B------:R-:W-:Y:S01]  /*5850*/  IADD3.X R29, R29, UR9, R37, P2, !PT ;  /* 0x000000091d1d7c10 */ /* 0x000fe200097fe425 */
[----:B------:R-:W-:Y:S08]  /*5860*/  @P5 BRA `(.L_x_38) ;  /* 0x0000000000045947 */ /* 0x000ff00003800000 */
[----:B------:R0:W5:Y:S02]  /*5870*/  LDG.E.U8 R36, desc[UR18][R28.64] ;  /* 0x000000121c247981 */ /* 0x000164000c1e1100 */
.L_x_38:
[----:B------:R-:W-:Y:S05]  /*5880*/  BSYNC B1 ;  /* 0x0000000000017941 */ /* 0x000fea0003800000 */
.L_x_37:
[----:B-----5:R-:W-:Y:S01]  /*5890*/  LOP3.LUT R36, R36, 0xff, RZ, 0xc0, !PT ;  /* 0x000000ff24247812 */ /* 0x020fe200078ec0ff */
[----:B------:R-:W-:Y:S01]  /*58a0*/  BSSY B1, `(.L_x_39) ;  /* 0x000000b000017945 */ /* 0x000fe20003800000 */
[----:B------:R-:W-:Y:S02]  /*58b0*/  ISETP.LT.OR P4, PT, R35, 0x2, !P1 ;  /* 0x000000022300780c */ /* 0x000fe40004f81670 */
[----:B------:R-:W-:-:S05]  /*58c0*/  F2FP.F16.E4M3.UNPACK_B R36, R36 ;  /* 0x00000024ff24723e */ /* 0x000fca00020006ff */
[----:B------:R-:W-:-:S05]  /*58d0*/  HADD2.F32 R36, -RZ, R36.H0_H0 ;  /* 0x20000024ff247230 */ /* 0x000fca0000004100 */
[----:B------:R-:W-:Y:S01]  /*58e0*/  FMUL R37, R36, UR21 ;  /* 0x0000001524257c20 */ /* 0x000fe20008400000 */
[----:B------:R-:W-:-:S03]  /*58f0*/  PRMT R36, RZ, 0x7610, R36 ;  /* 0x00007610ff247816 */ /* 0x000fc60000000024 */
[----:B------:R-:W-:-:S05]  /*5900*/  FFMA R37, R228, UR20, R37 ;  /* 0x00000014e4257c23 */ /* 0x000fca0008000025 */
[----:B------:R-:W-:-:S05]  /*5910*/  F2FP.SATFINITE.E4M3.F32.PACK_AB_MERGE_C R37, RZ, R37, RZ ;  /* 0x00000025ff25723e */ /* 0x000fca00048070ff */
[----:B------:R1:W-:Y:S01]  /*5920*/  @!P5 STG.E.U8 desc[UR18][R24.64], R37 ;  /* 0x000000251800d986 */ /* 0x0003e2000c101112 */
[----:B------:R-:W-:Y:S05]  /*5930*/  @P4 BRA `(.L_x_40) ;  /* 0x0000000000044947 */ /* 0x000fea0003800000 */
[----:B------:R2:W5:Y:S02]  /*5940*/  LDG.E.U8 R36, desc[UR18][R28.64+0x1] ;  /* 0x000001121c247981 */ /* 0x000564000c1e1100 */
.L_x_40:
[----:B------:R-:W-:Y:S05]  /*5950*/  BSYNC B1 ;  /* 0x0000000000017941 */ /* 0x000fea0003800000 */
.L_x_39:
[----:B-----5:R-:W-:Y:S01]  /*5960*/  LOP3.LUT R36, R36, 0xff, RZ, 0xc0, !PT ;  /* 0x000000ff24247812 */ /* 0x020fe200078ec0ff */
[----:B------:R-:W-:Y:S01]  /*5970*/  BSSY B1, `(.L_x_41) ;  /* 0x0000013000017945 */ /* 0x000fe20003800000 */
[----:B-1----:R-:W-:Y:S02]  /*5980*/  IADD3 R37, P2, R39, 0x8, RZ ;  /* 0x0000000827257810 */ /* 0x002fe40007f5e0ff */
[----:B------:R-:W-:-:S03]  /*5990*/  F2FP.F16.E4M3.UNPACK_B R36, R36 ;  /* 0x00000024ff24723e */ /* 0x000fc600020006ff */
[----:B------:R-:W-:Y:S01]  /*59a0*/  IMAD.X R30, RZ, RZ, R31, P2 ;  /* 0x000000ffff1e7224 */ /* 0x000fe200010e061f */
[----:B------:R-:W-:Y:S01]  /*59b0*/  ISETP.GE.AND P2, PT, R38, 0x9, PT ;  /* 0x000000092600780c */ /* 0x000fe20003f46270 */
[----:B------:R-:W-:Y:S02]  /*59c0*/  HADD2.F32 R36, -RZ, R36.H0_H0 ;  /* 0x20000024ff247230 */ /* 0x000fe40000004100 */
[----:B------:R-:W-:Y:S01]  /*59d0*/  IMAD R30, R30, UR6, RZ ;  /* 0x000000061e1e7c24 */ /* 0x000fe2000f8e02ff */
[----:B------:R-:W-:Y:S01]  /*59e0*/  ISETP.LT.OR P5, PT, R35, 0x1, !P2 ;  /* 0x000000012300780c */ /* 0x000fe200057a1670 */
[----:B------:R-:W-:-:S04]  /*59f0*/  IMAD.WIDE.U32 R32, R37, UR6, R32 ;  /* 0x0000000625207c25 */ /* 0x000fc8000f8e0020 */
[----:B------:R-:W-:Y:S01]  /*5a00*/  FMUL R36, R36, UR21 ;  /* 0x0000001524247c20 */ /* 0x000fe20008400000 */
[----:B------:R-:W-:-:S03]  /*5a10*/  IMAD R37, R37, UR7, R30 ;  /* 0x0000000725257c24 */ /* 0x000fc6000f8e021e */
[----:B------:R-:W-:Y:S01]  /*5a20*/  FFMA R36, R227, UR20, R36 ;  /* 0x00000014e3247c23 */ /* 0x000fe20008000024 */
[----:B------:R-:W-:Y:S02]  /*5a30*/  IADD3 R30, P6, R32, UR8, RZ ;  /* 0x00000008201e7c10 */ /* 0x000fe4000ffde0ff */
[----:B------:R-:W-:Y:S02]  /*5a40*/  PRMT R32, RZ, 0x7610, R32 ;  /* 0x00007610ff207816 */ /* 0x000fe40000000020 */
[----:B------:R-:W-:Y:S02]  /*5a50*/  F2FP.SATFINITE.E4M3.F32.PACK_AB_MERGE_C R39, RZ, R36, RZ ;  /* 0x00000024ff27723e */ /* 0x000fe400048070ff */
[----:B------:R-:W-:-:S03]  /*5a60*/  IADD3.X R31, R33, UR9, R37, P6, !PT ;  /* 0x00000009211f7c10 */ /* 0x000fc6000b7fe425 */
[----:B------:R1:W-:Y:S01]  /*5a70*/  @!P4 STG.E.U8 desc[UR18][R24.64+0x1], R39 ;  /* 0x000001271800c986 */ /* 0x0003e2000c101112 */
[----:B------:R-:W-:Y:S05]  /*5a80*/  @P5 BRA `(.L_x_42) ;  /* 0x0000000000045947 */ /* 0x000fea0003800000 */
[----:B------:R3:W5:Y:S02]  /*5a90*/  LDG.E.U8 R32, desc[UR18][R30.64] ;  /* 0x000000121e207981 */ /* 0x000764000c1e1100 */
.L_x_42:
[----:B------:R-:W-:Y:S05]  /*5aa0*/  BSYNC B1 ;  /* 0x0000000000017941 */ /* 0x000fea0003800000 */
.L_x_41:
        /* <DEDUP_REMOVED lines=12> */
.L_x_44:
[----:B------:R-:W-:Y:S05]  /*5b70*/  BSYNC B1 ;  /* 0x0000000000017941 */ /* 0x000fea0003800000 */
.L_x_43:
[----:B-----5:R-:W-:Y:S01]  /*5b80*/  LOP3.LUT R32, R32, 0xff, RZ, 0xc0, !PT ;  /* 0x000000ff20207812 */ /* 0x020fe200078ec0ff */
[----:B------:R-:W-:Y:S01]  /*5b90*/  BSSY B1, `(.L_x_45) ;  /* 0x000000b000017945 */ /* 0x000fe20003800000 */
[----:B------:R-:W-:Y:S02]  /*5ba0*/  ISETP.LT.OR P5, PT, R35, 0x9, !P1 ;  /* 0x000000092300780c */ /* 0x000fe40004fa1670 */
[----:B------:R-:W-:-:S05]  /*5bb0*/  F2FP.F16.E4M3.UNPACK_B R32, R32 ;  /* 0x00000020ff20723e */ /* 0x000fca00020006ff */
[----:B------:R-:W-:-:S05]  /*5bc0*/  HADD2.F32 R32, -RZ, R32.H0_H0 ;  /* 0x20000020ff207230 */ /* 0x000fca0000004100 */
[----:B------:R-:W-:-:S04]  /*5bd0*/  FMUL R32, R32, UR21 ;  /* 0x0000001520207c20 */ /* 0x000fc80008400000 */
[----:B------:R-:W-:-:S05]  /*5be0*/  FFMA R32, R225, UR20, R32 ;  /* 0x00000014e1207c23 */ /* 0x000fca0008000020 */
[----:B----4-:R-:W-:Y:S02]  /*5bf0*/  F2FP.SATFINITE.E4M3.F32.PACK_AB_MERGE_C R33, RZ, R32, RZ ;  /* 0x00000020ff21723e */ /* 0x010fe400048070ff */
[----:B------:R-:W-:-:S03]  /*5c00*/  PRMT R32, RZ, 0x7610, R32 ;  /* 0x00007610ff207816 */ /* 0x000fc60000000020 */
[----:B------:R4:W-:Y:S01]  /*5c10*/  @!P4 STG.E.U8 desc[UR18][R26.64+0x1], R33 ;  /* 0x000001211a00c986 */ /* 0x0009e2000c101112 */
[----:B------:R-:W-:Y:S05]  /*5c20*/  @P5 BRA `(.L_x_46) ;  /* 0x0000000000045947 */ /* 0x000fea0003800000 */
[----:B------:R0:W5:Y:S02]  /*5c30*/  LDG.E.U8 R32, desc[UR18][R28.64+0x8] ;  /* 0x000008121c207981 */ /* 0x000164000c1e1100 */
.L_x_46:
[----:B------:R-:W-:Y:S05]  /*5c40*/  BSYNC B1 ;  /* 0x0000000000017941 */ /* 0x000fea0003800000 */
.L_x_45:
[----:B-----5:R-:W-:Y:S01]  /*5c50*/  LOP3.LUT R32, R32, 0xff, RZ, 0xc0, !PT ;  /* 0x000000ff20207812 */ /* 0x020fe200078ec0ff */
[----:B------:R-:W-:Y:S01]  /*5c60*/  BSSY B1, `(.L_x_47) ;  /* 0x000000b000017945 */ /* 0x000fe20003800000 */
[----:B------:R-:W-:Y:S02]  /*5c70*/  ISETP.LT.OR P4, PT, R35, 0xa, !P1 ;  /* 0x0000000a2300780c */ /* 0x000fe40004f81670 */
[----:B------:R-:W-:-:S05]  /*5c80*/  F2FP.F16.E4M3.UNPACK_B R32, R32 ;  /* 0x00000020ff20723e */ /* 0x000fca00020006ff */
[----:B------:R-:W-:-:S05]  /*5c90*/  HADD2.F32 R32, -RZ, R32.H0_H0 ;  /* 0x20000020ff207230 */ /* 0x000fca0000004100 */
[----:B----4-:R-:W-:Y:S01]  /*5ca0*/  FMUL R33, R32, UR21 ;  /* 0x0000001520217c20 */ /* 0x010fe20008400000 */
[----:B------:R-:W-:-:S03]  /*5cb0*/  PRMT R32, RZ, 0x7610, R32 ;  /* 0x00007610ff207816 */ /* 0x000fc60000000020 */
[----:B------:R-:W-:-:S05]  /*5cc0*/  FFMA R33, R224, UR20, R33 ;  /* 0x00000014e0217c23 */ /* 0x000fca0008000021 */
[----:B------:R-:W-:-:S05]  /*5cd0*/  F2FP.SATFINITE.E4M3.F32.PACK_AB_MERGE_C R33, RZ, R33, RZ ;  /* 0x00000021ff21723e */ /* 0x000fca00048070ff */
[----:B------:R4:W-:Y:S01]  /*5ce0*/  @!P5 STG.E.U8 desc[UR18][R24.64+0x8], R33 ;  /* 0x000008211800d986 */ /* 0x0009e2000c101112 */
[----:B------:R-:W-:Y:S05]  /*5cf0*/  @P4 BRA `(.L_x_48) ;  /* 0x0000000000044947 */ /* 0x000fea0003800000 */
[----:B------:R0:W5:Y:S02]  /*5d00*/  LDG.E.U8 R32, desc[UR18][R28.64+0x9] ;  /* 0x000009121c207981 */ /* 0x000164000c1e1100 */
.L_x_48:
[----:B------:R-:W-:Y:S05]  /*5d10*/  BSYNC B1 ;  /* 0x0000000000017941 */ /* 0x000fea0003800000 */
.L_x_47:
        /* <DEDUP_REMOVED lines=12> */
.L_x_50:
[----:B------:R-:W-:Y:S05]  /*5de0*/  BSYNC B1 ;  /* 0x0000000000017941 */ /* 0x000fea0003800000 */
.L_x_49:
        /* <DEDUP_REMOVED lines=12> */
.L_x_52:
[----:B------:R-:W-:Y:S05]  /*5eb0*/  BSYNC B1 ;  /* 0x0000000000017941 */ /* 0x000fea0003800000 */
.L_x_51:
        /* <DEDUP_REMOVED lines=12> */
.L_x_54:
[----:B------:R-:W-:Y:S05]  /*5f80*/  BSYNC B1 ;  /* 0x0000000000017941 */ /* 0x000fea0003800000 */
.L_x_53:
        /* <DEDUP_REMOVED lines=12> */
.L_x_56:
[----:B------:R-:W-:Y:S05]  /*6050*/  BSYNC B1 ;  /* 0x0000000000017941 */ /* 0x000fea0003800000 */
.L_x_55:
        /* <DEDUP_REMOVED lines=12> */
.L_x_58:
[----:B------:R-:W-:Y:S05]  /*6120*/  BSYNC B1 ;  /* 0x0000000000017941 */ /* 0x000fea0003800000 */
.L_x_57:
        /* <DEDUP_REMOVED lines=12> */
.L_x_60:
[----:B------:R-:W-:Y:S05]  /*61f0*/  BSYNC B1 ;  /* 0x0000000000017941 */ /* 0x000fea0003800000 */
.L_x_59:
        /* <DEDUP_REMOVED lines=12> */
.L_x_62:
[----:B------:R-:W-:Y:S05]  /*62c0*/  BSYNC B1 ;  /* 0x0000000000017941 */ /* 0x000fea0003800000 */
.L_x_61:
        /* <DEDUP_REMOVED lines=12> */
.L_x_64:
[----:B------:R-:W-:Y:S05]  /*6390*/  BSYNC B1 ;  /* 0x0000000000017941 */ /* 0x000fea0003800000 */
.L_x_63:
        /* <DEDUP_REMOVED lines=12> */
.L_x_66:
[----:B------:R-:W-:Y:S05]  /*6460*/  BSYNC B1 ;  /* 0x0000000000017941 */ /* 0x000fea0003800000 */
.L_x_65:
        /* <DEDUP_REMOVED lines=12> */
.L_x_68:
[----:B------:R-:W-:Y:S05]  /*6530*/  BSYNC B1 ;  /* 0x0000000000017941 */ /* 0x000fea0003800000 */
.L_x_67:
        /* <DEDUP_REMOVED lines=12> */
.L_x_70:
[----:B------:R-:W-:Y:S05]  /*6600*/  BSYNC B1 ;  /* 0x0000000000017941 */ /* 0x000fea0003800000 */
.L_x_69:
        /* <DEDUP_REMOVED lines=12> */
.L_x_72:
[----:B------:R-:W-:Y:S05]  /*66d0*/  BSYNC B1 ;  /* 0x0000000000017941 */ /* 0x000fea0003800000 */
.L_x_71:
        /* <DEDUP_REMOVED lines=12> */
.L_x_74:
[----:B------:R-:W-:Y:S05]  /*67a0*/  BSYNC B1 ;  /* 0x0000000000017941 */ /* 0x000fea0003800000 */
.L_x_73:
        /* <DEDUP_REMOVED lines=12> */
.L_x_76:
[----:B------:R-:W-:Y:S05]  /*6870*/  BSYNC B1 ;  /* 0x0000000000017941 */ /* 0x000fea0003800000 */
.L_x_75:
        /* <DEDUP_REMOVED lines=12> */
.L_x_78:
[----:B------:R-:W-:Y:S05]  /*6940*/  BSYNC B1 ;  /* 0x0000000000017941 */ /* 0x000fea0003800000 */
.L_x_77:
        /* <DEDUP_REMOVED lines=12> */
.L_x_80:
[----:B------:R-:W-:Y:S05]  /*6a10*/  BSYNC B1 ;  /* 0x0000000000017941 */ /* 0x000fea0003800000 */
.L_x_79:
        /* <DEDUP_REMOVED lines=12> */
.L_x_82:
[----:B------:R-:W-:Y:S05]  /*6ae0*/  BSYNC B1 ;  /* 0x0000000000017941 */ /* 0x000fea0003800000 */
.L_x_81:
        /* <DEDUP_REMOVED lines=12> */
.L_x_84:
[----:B------:R-:W-:Y:S05]  /*6bb0*/  BSYNC B1 ;  /* 0x0000000000017941 */ /* 0x000fea0003800000 */
.L_x_83:
        /* <DEDUP_REMOVED lines=12> */
.L_x_86:
[----:B------:R-:W-:Y:S05]  /*6c80*/  BSYNC B1 ;  /* 0x0000000000017941 */ /* 0x000fea0003800000 */
.L_x_85:
        /* <DEDUP_REMOVED lines=12> */
.L_x_88:
[----:B------:R-:W-:Y:S05]  /*6d50*/  BSYNC B1 ;  /* 0x0000000000017941 */ /* 0x000fea0003800000 */
.L_x_87:
        /* <DEDUP_REMOVED lines=12> */
.L_x_90:
[----:B------:R-:W-:Y:S05]  /*6e20*/  BSYNC B1 ;  /* 0x0000000000017941 */ /* 0x000fea0003800000 */
.L_x_89:
        /* <DEDUP_REMOVED lines=12> */
.L_x_92:
[----:B------:R-:W-:Y:S05]  /*6ef0*/  BSYNC B1 ;  /* 0x0000000000017941 */ /* 0x000fea0003800000 */
.L_x_91:
        /* <DEDUP_REMOVED lines=12> */
.L_x_94:
[----:B------:R-:W-:Y:S05]  /*6fc0*/  BSYNC B1 ;  /* 0x0000000000017941 */ /* 0x000fea0003800000 */
.L_x_93:
        /* <DEDUP_REMOVED lines=12> */
.L_x_96:
[----:B------:R-:W-:Y:S05]  /*7090*/  BSYNC B1 ;  /* 0x0000000000017941 */ /* 0x000fea0003800000 */
.L_x_95:
        /* <DEDUP_REMOVED lines=12> */
.L_x_98:
[----:B------:R-:W-:Y:S05]  /*7160*/  BSYNC B1 ;  /* 0x0000000000017941 */ /* 0x000fea0003800000 */
.L_x_97:
        /* <DEDUP_REMOVED lines=12> */
.L_x_100:
[----:B------:R-:W-:Y:S05]  /*7230*/  BSYNC B1 ;  /* 0x0000000000017941 */ /* 0x000fea0003800000 */
.L_x_99:
        /* <DEDUP_REMOVED lines=12> */
.L_x_102:
[----:B------:R-:W-:Y:S05]  /*7300*/  BSYNC B1 ;  /* 0x0000000000017941 */ /* 0x000fea0003800000 */
.L_x_101:
        /* <DEDUP_REMOVED lines=12> */
.L_x_104:
[----:B------:R-:W-:Y:S05]  /*73d0*/  BSYNC B1 ;  /* 0x0000000000017941 */ /* 0x000fea0003800000 */
.L_x_103:
        /* <DEDUP_REMOVED lines=12> */
.L_x_106:
[----:B------:R-:W-:Y:S05]  /*74a0*/  BSYNC B1 ;  /* 0x0000000000017941 */ /* 0x000fea0003800000 */
.L_x_105:
        /* <DEDUP_REMOVED lines=12> */
.L_x_108:
[----:B------:R-:W-:Y:S05]  /*7570*/  BSYNC B1 ;  /* 0x0000000000017941 */ /* 0x000fea0003800000 */
.L_x_107:
        /* <DEDUP_REMOVED lines=12> */
.L_x_110:
[----:B------:R-:W-:Y:S05]  /*7640*/  BSYNC B1 ;  /* 0x0000000000017941 */ /* 0x000fea0003800000 */
.L_x_109:
        /* <DEDUP_REMOVED lines=12> */
.L_x_112:
[----:B------:R-:W-:Y:S05]  /*7710*/  BSYNC B1 ;  /* 0x0000000000017941 */ /* 0x000fea0003800000 */
.L_x_111:
        /* <DEDUP_REMOVED lines=12> */
.L_x_114:
[----:B------:R-:W-:Y:S05]  /*77e0*/  BSYNC B1 ;  /* 0x0000000000017941 */ /* 0x000fea0003800000 */
.L_x_113:
        /* <DEDUP_REMOVED lines=12> */
.L_x_116:
[----:B------:R-:W-:Y:S05]  /*78b0*/  BSYNC B1 ;  /* 0x0000000000017941 */ /* 0x000fea0003800000 */
.L_x_115:
        /* <DEDUP_REMOVED lines=12> */
.L_x_118:
[----:B------:R-:W-:Y:S05]  /*7980*/  BSYNC B1 ;  /* 0x0000000000017941 */ /* 0x000fea0003800000 */
.L_x_117:
        /* <DEDUP_REMOVED lines=12> */
.L_x_120:
[----:B------:R-:W-:Y:S05]  /*7a50*/  BSYNC B1 ;  /* 0x0000000000017941 */ /* 0x000fea0003800000 */
.L_x_119:
        /* <DEDUP_REMOVED lines=12> */
.L_x_122:
[----:B------:R-:W-:Y:S05]  /*7b20*/  BSYNC B1 ;  /* 0x0000000000017941 */ /* 0x000fea0003800000 */
.L_x_121:
        /* <DEDUP_REMOVED lines=12> */
.L_x_124:
[----:B------:R-:W-:Y:S05]  /*7bf0*/  BSYNC B1 ;  /* 0x0000000000017941 */ /* 0x000fea0003800000 */
.L_x_123:
        /* <DEDUP_REMOVED lines=12> */
.L_x_126:
[----:B------:R-:W-:Y:S05]  /*7cc0*/  BSYNC B1 ;  /* 0x0000000000017941 */ /* 0x000fea0003800000 */
.L_x_125:
        /* <DEDUP_REMOVED lines=12> */
.L_x_128:
[----:B------:R-:W-:Y:S05]  /*7d90*/  BSYNC B1 ;  /* 0x0000000000017941 */ /* 0x000fea0003800000 */
.L_x_127:
        /* <DEDUP_REMOVED lines=12> */
.L_x_130:
[----:B------:R-:W-:Y:S05]  /*7e60*/  BSYNC B1 ;  /* 0x0000000000017941 */ /* 0x000fea0003800000 */
.L_x_129:
        /* <DEDUP_REMOVED lines=12> */
.L_x_132:
[----:B------:R-:W-:Y:S05]  /*7f30*/  BSYNC B1 ;  /* 0x0000000000017941 */ /* 0x000fea0003800000 */
.L_x_131:
        /* <DEDUP_REMOVED lines=12> */
.L_x_134:
[----:B------:R-:W-:Y:S05]  /*8000*/  BSYNC B1 ;  /* 0x0000000000017941 */ /* 0x000fea0003800000 */
.L_x_133:
        /* <DEDUP_REMOVED lines=12> */
.L_x_136:
[----:B------:R-:W-:Y:S05]  /*80d0*/  BSYNC B1 ;  /* 0x0000000000017941 */ /* 0x000fea0003800000 */
.L_x_135:
        /* <DEDUP_REMOVED lines=12> */
.L_x_138:
[----:B------:R-:W-:Y:S05]  /*81a0*/  BSYNC B1 ;  /* 0x0000000000017941 */ /* 0x000fea0003800000 */
.L_x_137:
        /* <DEDUP_REMOVED lines=12> */
.L_x_140:
[----:B------:R-:W-:Y:S05]  /*8270*/  BSYNC B1 ;  /* 0x0000000000017941 */ /* 0x000fea0003800000 */
.L_x_139:
        /* <DEDUP_REMOVED lines=12> */
.L_x_142:
[----:B------:R-:W-:Y:S05]  /*8340*/  BSYNC B1 ;  /* 0x0000000000017941 */ /* 0x000fea0003800000 */
.L_x_141:
        /* <DEDUP_REMOVED lines=12> */
.L_x_144:
[----:B------:R-:W-:Y:S05]  /*8410*/  BSYNC B1 ;  /* 0x0000000000017941 */ /* 0x000fea0003800000 */
.L_x_143:
        /* <DEDUP_REMOVED lines=12> */
.L_x_146:
[----:B------:R-:W-:Y:S05]  /*84e0*/  BSYNC B1 ;  /* 0x0000000000017941 */ /* 0x000fea0003800000 */
.L_x_145:
        /* <DEDUP_REMOVED lines=12> */
.L_x_148:
[----:B------:R-:W-:Y:S05]  /*85b0*/  BSYNC B1 ;  /* 0x0000000000017941 */ /* 0x000fea0003800000 */
.L_x_147:
        /* <DEDUP_REMOVED lines=12> */
.L_x_150:
[----:B------:R-:W-:Y:S05]  /*8680*/  BSYNC B1 ;  /* 0x0000000000017941 */ /* 0x000fea0003800000 */
.L_x_149:
        /* <DEDUP_REMOVED lines=12> */
.L_x_152:
[----:B------:R-:W-:Y:S05]  /*8750*/  BSYNC B1 ;  /* 0x0000000000017941 */ /* 0x000fea0003800000 */
.L_x_151:
        /* <DEDUP_REMOVED lines=12> */
.L_x_154:
[----:B------:R-:W-:Y:S05]  /*8820*/  BSYNC B1 ;  /* 0x0000000000017941 */ /* 0x000fea0003800000 */
.L_x_153:
        /* <DEDUP_REMOVED lines=12> */
.L_x_156:
[----:B------:R-:W-:Y:S05]  /*88f0*/  BSYNC B1 ;  /* 0x0000000000017941 */ /* 0x000fea0003800000 */
.L_x_155:
        /* <DEDUP_REMOVED lines=12> */
.L_x_158:
[----:B------:R-:W-:Y:S05]  /*89c0*/  BSYNC B1 ;  /* 0x0000000000017941 */ /* 0x000fea0003800000 */
.L_x_157:
        /* <DEDUP_REMOVED lines=12> */
.L_x_160:
[----:B------:R-:W-:Y:S05]  /*8a90*/  BSYNC B1 ;  /* 0x0000000000017941 */ /* 0x000fea0003800000 */
.L_x_159:
        /* <DEDUP_REMOVED lines=12> */
.L_x_162:
[----:B------:R-:W-:Y:S05]  /*8b60*/  BSYNC B1 ;  /* 0x0000000000017941 */ /* 0x000fea0003800000 */
.L_x_161:
        /* <DEDUP_REMOVED lines=12> */
.L_x_164:
[----:B------:R-:W-:Y:S05]  /*8c30*/  BSYNC B1 ;  /* 0x0000000000017941 */ /* 0x000fea0003800000 */
.L_x_163:
        /* <DEDUP_REMOVED lines=12> */
.L_x_166:
[----:B------:R-:W-:Y:S05]  /*8d00*/  BSYNC B1 ;  /* 0x0000000000017941 */ /* 0x000fea0003800000 */
.L_x_165:
        /* <DEDUP_REMOVED lines=12> */
.L_x_168:
[----:B------:R-:W-:Y:S05]  /*8dd0*/  BSYNC B1 ;  /* 0x0000000000017941 */ /* 0x000fea0003800000 */
.L_x_167:
        /* <DEDUP_REMOVED lines=12> */
.L_x_170:
[----:B------:R-:W-:Y:S05]  /*8ea0*/  BSYNC B1 ;  /* 0x0000000000017941 */ /* 0x000fea0003800000 */
.L_x_169:
        /* <DEDUP_REMOVED lines=12> */
.L_x_172:
[----:B------:R-:W-:Y:S05]  /*8f70*/  BSYNC B1 ;  /* 0x0000000000017941 */ /* 0x000fea0003800000 */
.L_x_171:
        /* <DEDUP_REMOVED lines=12> */
.L_x_174:
[----:B------:R-:W-:Y:S05]  /*9040*/  BSYNC B1 ;  /* 0x0000000000017941 */ /* 0x000fea0003800000 */
.L_x_173:
        /* <DEDUP_REMOVED lines=12> */
.L_x_176:
[----:B------:R-:W-:Y:S05]  /*9110*/  BSYNC B1 ;  /* 0x0000000000017941 */ /* 0x000fea0003800000 */
.L_x_175:
        /* <DEDUP_REMOVED lines=12> */
.L_x_178:
[----:B------:R-:W-:Y:S05]  /*91e0*/  BSYNC B1 ;  /* 0x0000000000017941 */ /* 0x000fea0003800000 */
.L_x_177:
        /* <DEDUP_REMOVED lines=12> */
.L_x_180:
[----:B------:R-:W-:Y:S05]  /*92b0*/  BSYNC B1 ;  /* 0x0000000000017941 */ /* 0x000fea0003800000 */
.L_x_179:
        /* <DEDUP_REMOVED lines=12> */
.L_x_182:
[----:B------:R-:W-:Y:S05]  /*9380*/  BSYNC B1 ;  /* 0x0000000000017941 */ /* 0x000fea0003800000 */
.L_x_181:
        /* <DEDUP_REMOVED lines=12> */
.L_x_184:
[----:B------:R-:W-:Y:S05]  /*9450*/  BSYNC B1 ;  /* 0x0000000000017941 */ /* 0x000fea0003800000 */
.L_x_183:
        /* <DEDUP_REMOVED lines=12> */
.L_x_186:
[----:B------:R-:W-:Y:S05]  /*9520*/  BSYNC B1 ;  /* 0x0000000000017941 */ /* 0x000fea0003800000 */
.L_x_185:
        /* <DEDUP_REMOVED lines=12> */
.L_x_188:
[----:B------:R-:W-:Y:S05]  /*95f0*/  BSYNC B1 ;  /* 0x0000000000017941 */ /* 0x000fea0003800000 */
.L_x_187:
        /* <DEDUP_REMOVED lines=12> */
.L_x_190:
[----:B------:R-:W-:Y:S05]  /*96c0*/  BSYNC B1 ;  /* 0x0000000000017941 */ /* 0x000fea0003800000 */
.L_x_189:
        /* <DEDUP_REMOVED lines=12> */
.L_x_192:
[----:B------:R-:W-:Y:S05]  /*9790*/  BSYNC B1 ;  /* 0x0000000000017941 */ /* 0x000fea0003800000 */
.L_x_191:
[----:B-----5:R-:W-:Y:S01]  /*97a0*/  LOP3.LUT R32, R32, 0xff, RZ, 0xc0, !PT ;  /* 0x000000ff20207812 */ /* 0x020fe200078ec0ff */
[----:B------:R-:W-:Y:S01]  /*97b0*/  BSSY B1, `(.L_x_193) ;  /* 0x000000b000017945 */ /* 0x000fe20003800000 */
[----:B------:R-:W-:Y:S02]  /*97c0*/  ISETP.LT.OR P5, PT, R35, 0x99, !P2 ;  /* 0x000000992300780c */ /* 0x000fe400057a1670 */
[----:B------:R-:W-:-:S05]  /*97d0*/  F2FP.F16.E4M3.UNPACK_B R32, R32 ;  /* 0x00000020ff20723e */ /* 0x000fca00020006ff */
[----:B------:R-:W-:-:S05]  /*97e0*/  HADD2.F32 R32, -RZ, R32.H0_H0 ;  /* 0x20000020ff207230 */ /* 0x000fca0000004100 */
[----:B------:R-:W-:-:S04]  /*97f0*/  FMUL R32, R32, UR21 ;  /* 0x0000001520207c20 */ /* 0x000fc80008400000 */
[----:B------:R-:W-:Y:S01]  /*9800*/  FFMA R32, R23, UR20, R32 ;  /* 0x0000001417207c23 */ /* 0x000fe20008000020 */
[----:B------:R-:W-:-:S04]  /*9810*/  PRMT R23, RZ, 0x7610, R23 ;  /* 0x00007610ff177816 */ /* 0x000fc80000000017 */
[----:B----4-:R-:W-:-:S05]  /*9820*/  F2FP.SATFINITE.E4M3.F32.PACK_AB_MERGE_C R33, RZ, R32, RZ ;  /* 0x00000020ff21723e */ /* 0x010fca00048070ff */
[----:B------:R4:W-:Y:S01]  /*9830*/  @!P4 STG.E.U8 desc[UR18][R24.64+0x99], R33 ;  /* 0x000099211800c986 */ /* 0x0009e2000c101112 */
[----:B------:R-:W-:Y:S05]  /*9840*/  @P5 BRA `(.L_x_194) ;  /* 0x0000000000045947 */ /* 0x000fea0003800000 */
[----:B------:R0:W5:Y:S02]  /*9850*/  LDG.E.U8 R23, desc[UR18][R30.64+0x98] ;  /* 0x000098121e177981 */ /* 0x000164000c1e1100 */
.L_x_194:
[----:B------:R-:W-:Y:S05]  /*9860*/  BSYNC B1 ;  /* 0x0000000000017941 */ /* 0x000fea0003800000 */
.L_x_193:
        /* <DEDUP_REMOVED lines=8> */
[----:B------:R-:W-:-:S05]  /*98f0*/  F2FP.SATFINITE.E4M3.F32.PACK_AB_MERGE_C R23, RZ, R23, RZ ;  /* 0x00000017ff17723e */ /* 0x000fca00048070ff */
[----:B------:R0:W-:Y:S01]  /*9900*/  @!P5 STG.E.U8 desc[UR18][R26.64+0x98], R23 ;  /* 0x000098171a00d986 */ /* 0x0001e2000c101112 */
[----:B------:R-:W-:Y:S05]  /*9910*/  @P4 BRA `(.L_x_196) ;  /* 0x0000000000044947 */ /* 0x000fea0003800000 */
[----:B------:R0:W5:Y:S02]  /*9920*/  LDG.E.U8 R22, desc[UR18][R30.64+0x99] ;  /* 0x000099121e167981 */ /* 0x000164000c1e1100 */
.L_x_196:
[----:B------:R-:W-:Y:S05]  /*9930*/  BSYNC B1 ;  /* 0x0000000000017941 */ /* 0x000fea0003800000 */
.L_x_195:
        /* <DEDUP_REMOVED lines=8> */
[----:B0-----:R-:W-:-:S05]  /*99c0*/  F2FP.SATFINITE.E4M3.F32.PACK_AB_MERGE_C R23, RZ, R22, RZ ;  /* 0x00000016ff17723e */ /* 0x001fca00048070ff */
[----:B------:R0:W-:Y:S01]  /*99d0*/  @!P4 STG.E.U8 desc[UR18][R26.64+0x99], R23 ;  /* 0x000099171a00c986 */ /* 0x0001e2000c101112 */
[----:B------:R-:W-:Y:S05]  /*99e0*/  @P5 BRA `(.L_x_198) ;  /* 0x0000000000045947 */ /* 0x000fea0003800000 */
[----:B------:R0:W5:Y:S02]  /*99f0*/  LDG.E.U8 R21, desc[UR18][R28.64+0xa0] ;  /* 0x0000a0121c157981 */ /* 0x000164000c1e1100 */
.L_x_198:
[----:B------:R-:W-:Y:S05]  /*9a00*/  BSYNC B1 ;  /* 0x0000000000017941 */ /* 0x000fea0003800000 */
.L_x_197:
        /* <DEDUP_REMOVED lines=12> */
.L_x_200:
[----:B------:R-:W-:Y:S05]  /*9ad0*/  BSYNC B1 ;  /* 0x0000000000017941 */ /* 0x000fea0003800000 */
.L_x_199:
        /* <DEDUP_REMOVED lines=12> */
.L_x_202:
[----:B------:R-:W-:Y:S05]  /*9ba0*/  BSYNC B1 ;  /* 0x0000000000017941 */ /* 0x000fea0003800000 */
.L_x_201:
        /* <DEDUP_REMOVED lines=12> */
.L_x_204:
[----:B------:R-:W-:Y:S05]  /*9c70*/  BSYNC B1 ;  /* 0x0000000000017941 */ /* 0x000fea0003800000 */
.L_x_203:
        /* <DEDUP_REMOVED lines=12> */
.L_x_206:
[----:B------:R-:W-:Y:S05]  /*9d40*/  BSYNC B1 ;  /* 0x0000000000017941 */ /* 0x000fea0003800000 */
.L_x_205:
        /* <DEDUP_REMOVED lines=12> */
.L_x_208:
[----:B------:R-:W-:Y:S05]  /*9e10*/  BSYNC B1 ;  /* 0x0000000000017941 */ /* 0x000fea0003800000 */
.L_x_207:
        /* <DEDUP_REMOVED lines=12> */
.L_x_210:
[----:B------:R-:W-:Y:S05]  /*9ee0*/  BSYNC B1 ;  /* 0x0000000000017941 */ /* 0x000fea0003800000 */
.L_x_209:
        /* <DEDUP_REMOVED lines=12> */
.L_x_212:
[----:B------:R-:W-:Y:S05]  /*9fb0*/  BSYNC B1 ;  /* 0x0000000000017941 */ /* 0x000fea0003800000 */
.L_x_211:
        /* <DEDUP_REMOVED lines=12> */
.L_x_214:
[----:B------:R-:W-:Y:S05]  /*a080*/  BSYNC B1 ;  /* 0x0000000000017941 */ /* 0x000fea0003800000 */
.L_x_213:
        /* <DEDUP_REMOVED lines=12> */
.L_x_216:
[----:B------:R-:W-:Y:S05]  /*a150*/  BSYNC B1 ;  /* 0x0000000000017941 */ /* 0x000fea0003800000 */
.L_x_215:
        /* <DEDUP_REMOVED lines=12> */
.L_x_218:
[----:B------:R-:W-:Y:S05]  /*a220*/  BSYNC B1 ;  /* 0x0000000000017941 */ /* 0x000fea0003800000 */
.L_x_217:
        /* <DEDUP_REMOVED lines=12> */
.L_x_220:
[----:B------:R-:W-:Y:S05]  /*a2f0*/  BSYNC B1 ;  /* 0x0000000000017941 */ /* 0x000fea0003800000 */
.L_x_219:
        /* <DEDUP_REMOVED lines=12> */
.L_x_222:
[----:B------:R-:W-:Y:S05]  /*a3c0*/  BSYNC B1 ;  /* 0x0000000000017941 */ /* 0x000fea0003800000 */
.L_x_221:
        /* <DEDUP_REMOVED lines=12> */
.L_x_224:
[----:B------:R-:W-:Y:S05]  /*a490*/  BSYNC B1 ;  /* 0x0000000000017941 */ /* 0x000fea0003800000 */
.L_x_223:
        /* <DEDUP_REMOVED lines=12> */
.L_x_226:
[----:B------:R-:W-:Y:S05]  /*a560*/  BSYNC B1 ;  /* 0x0000000000017941 */ /* 0x000fea0003800000 */
.L_x_225:
        /* <DEDUP_REMOVED lines=12> */
.L_x_228:
[----:B------:R-:W-:Y:S05]  /*a630*/  BSYNC B1 ;  /* 0x0000000000017941 */ /* 0x000fea0003800000 */
.L_x_227:
        /* <DEDUP_REMOVED lines=12> */
.L_x_230:
[----:B------:R-:W-:Y:S05]  /*a700*/  BSYNC B1 ;  /* 0x0000000000017941 */ /* 0x000fea0003800000 */
.L_x_229:
        /* <DEDUP_REMOVED lines=12> */
.L_x_232:
[----:B------:R-:W-:Y:S05]  /*a7d0*/  BSYNC B1 ;  /* 0x0000000000017941 */ /* 0x000fea0003800000 */
.L_x_231:
        /* <DEDUP_REMOVED lines=12> */
.L_x_234:
[----:B------:R-:W-:Y:S05]  /*a8a0*/  BSYNC B1 ;  /* 0x0000000000017941 */ /* 0x000fea0003800000 */
.L_x_233:
        /* <DEDUP_REMOVED lines=12> */
.L_x_236:
[----:B------:R-:W-:Y:S05]  /*a970*/  BSYNC B1 ;  /* 0x0000000000017941 */ /* 0x000fea0003800000 */
.L_x_235:
[----:B-----5:R-:W-:Y:S01]  /*a980*/  LOP3.LUT R2, R2, 0xff, RZ, 0xc0, !PT ;  /* 0x000000ff02027812 */ /* 0x020fe200078ec0ff */
[----:B------:R-:W-:Y:S01]  /*a990*/  BSSY B1, `(.L_x_237) ;  /* 0x000000b000017945 */ /* 0x000fe20003800000 */
[----:B------:R-:W-:Y:S02]  /*a9a0*/  ISETP.LT.OR P5, PT, R35, 0xc9, !P1 ;  /* 0x000000c92300780c */ /* 0x000fe40004fa1670 */
[----:B------:R-:W-:-:S05]  /*a9b0*/  F2FP.F16.E4M3.UNPACK_B R2, R2 ;  /* 0x00000002ff02723e */ /* 0x000fca00020006ff */
[----:B------:R-:W-:-:S05]  /*a9c0*/  HADD2.F32 R2, -RZ, R2.H0_H0 ;  /* 0x20000002ff027230 */ /* 0x000fca0000004100 */
[----:B0-----:R-:W-:-:S04]  /*a9d0*/  FMUL R3, R2, UR21 ;  /* 0x0000001502037c20 */ /* 0x001fc80008400000 */
[----:B------:R-:W-:Y:S01]  /*a9e0*/  FFMA R3, R0, UR20, R3 ;  /* 0x0000001400037c23 */ /* 0x000fe20008000003 */
[----:B------:R-:W-:-:S04]  /*a9f0*/  PRMT R0, RZ, 0x7610, R0 ;  /* 0x00007610ff007816 */ /* 0x000fc80000000000 */
[----:B------:R-:W-:-:S05]  /*aa00*/  F2FP.SATFINITE.E4M3.F32.PACK_AB_MERGE_C R3, RZ, R3, RZ ;  /* 0x00000003ff03723e */ /* 0x000fca00048070ff */
[----:B------:R0:W-:Y:S01]  /*aa10*/  @!P4 STG.E.U8 desc[UR18][R26.64+0xc1], R3 ;  /* 0x0000c1031a00c986 */ /* 0x0001e2000c101112 */
[----:B------:R-:W-:Y:S05]  /*aa20*/  @P5 BRA `(.L_x_238) ;  /* 0x0000000000045947 */ /* 0x000fea0003800000 */
[----:B------:R0:W5:Y:S02]  /*aa30*/  LDG.E.U8 R0, desc[UR18][R28.64+0xc8] ;  /* 0x0000c8121c007981 */ /* 0x000164000c1e1100 */
.L_x_238:
[----:B------:R-:W-:Y:S05]  /*aa40*/  BSYNC B1 ;  /* 0x0000000000017941 */ /* 0x000fea0003800000 */
.L_x_237:
[----:B------:R-:W2:Y:S01]  /*aa50*/  LDL.LU R2, [R1] ;  /* 0x0000000001027983 */ /* 0x000ea20000300800 */
[----:B-----5:R-:W-:Y:S01]  /*aa60*/  LOP3.LUT R0, R0, 0xff, RZ, 0xc0, !PT ;  /* 0x000000ff00007812 */ /* 0x020fe200078ec0ff */
[----:B------:R-:W-:Y:S01]  /*aa70*/  BSSY B1, `(.L_x_239) ;  /* 0x000000b000017945 */ /* 0x000fe20003800000 */
[----:B------:R-:W-:Y:S02]  /*aa80*/  ISETP.LT.OR P4, PT, R35, 0xca, !P1 ;  /* 0x000000ca2300780c */ /* 0x000fe40004f81670 */
[----:B------:R-:W-:-:S05]  /*aa90*/  F2FP.F16.E4M3.UNPACK_B R0, R0 ;  /* 0x00000000ff00723e */ /* 0x000fca00020006ff */
[----:B------:R-:W-:-:S05]  /*aaa0*/  HADD2.F32 R0, -RZ, R0.H0_H0 ;  /* 0x20000000ff007230 */ /* 0x000fca0000004100 */
[----:B------:R-:W-:-:S04]  /*aab0*/  FMUL R0, R0, UR21 ;  /* 0x0000001500007c20 */ /* 0x000fc80008400000 */
[----:B--2---:R-:W-:-:S05]  /*aac0*/  FFMA R0, R2, UR20, R0 ;  /* 0x0000001402007c23 */ /* 0x004fca0008000000 */
[----:B0-----:R-:W-:Y:S02]  /*aad0*/  F2FP.SATFINITE.E4M3.F32.PACK_AB_MERGE_C R3, RZ, R0, RZ ;  /* 0x00000000ff03723e */ /* 0x001fe400048070ff */
[----:B------:R-:W-:-:S03]  /*aae0*/  PRMT R0, RZ, 0x7610, R0 ;  /* 0x00007610ff007816 */ /* 0x000fc60000000000 */
[----:B------:R0:W-:Y:S01]  /*aaf0*/  @!P5 STG.E.U8 desc[UR18][R24.64+0xc8], R3 ;  /* 0x0000c8031800d986 */ /* 0x0001e2000c101112 */
[----:B------:R-:W-:Y:S05]  /*ab00*/  @P4 BRA `(.L_x_240) ;  /* 0x0000000000044947 */ /* 0x000fea0003800000 */
[----:B------:R2:W5:Y:S02]  /*ab10*/  LDG.E.U8 R0, desc[UR18][R28.64+0xc9] ;  /* 0x0000c9121c007981 */ /* 0x000564000c1e1100 */
.L_x_240:
[----:B------:R-:W-:Y:S05]  /*ab20*/  BSYNC B1 ;  /* 0x0000000000017941 */ /* 0x000fea0003800000 */
.L_x_239:
[----:B------:R-:W3:Y:S01]  /*ab30*/  LDL.LU R2, [R1+0x4] ;  /* 0x0000040001027983 */ /* 0x000ee20000300800 */
[----:B-----5:R-:W-:Y:S01]  /*ab40*/  LOP3.LUT R0, R0, 0xff, RZ, 0xc0, !PT ;  /* 0x000000ff00007812 */ /* 0x020fe200078ec0ff */
[----:B------:R-:W-:Y:S01]  /*ab50*/  BSSY B1, `(.L_x_241) ;  /* 0x000000b000017945 */ /* 0x000fe20003800000 */
[----:B------:R-:W-:Y:S02]  /*ab60*/  ISETP.LT.OR P5, PT, R35, 0xc9, !P2 ;  /* 0x000000c92300780c */ /* 0x000fe400057a1670 */
[----:B------:R-:W-:-:S05]  /*ab70*/  F2FP.F16.E4M3.UNPACK_B R0, R0 ;  /* 0x00000000ff00723e */ /* 0x000fca00020006ff */
[----:B------:R-:W-:-:S05]  /*ab80*/  HADD2.F32 R0, -RZ, R0.H0_H0 ;  /* 0x20000000ff007230 */ /* 0x000fca0000004100 */
[----:B------:R-:W-:-:S04]  /*ab90*/  FMUL R0, R0, UR21 ;  /* 0x0000001500007c20 */ /* 0x000fc80008400000 */
[----:B---3--:R-:W-:-:S05]  /*aba0*/  FFMA R0, R2, UR20, R0 ;  /* 0x0000001402007c23 */ /* 0x008fca0008000000 */
[----:B0-----:R-:W-:Y:S02]  /*abb0*/  F2FP.SATFINITE.E4M3.F32.PACK_AB_MERGE_C R3, RZ, R0, RZ ;  /* 0x00000000ff03723e */ /* 0x001fe400048070ff */
[----:B------:R-:W-:-:S03]  /*abc0*/  PRMT R0, RZ, 0x7610, R0 ;  /* 0x00007610ff007816 */ /* 0x000fc60000000000 */
[----:B------:R0:W-:Y:S01]  /*abd0*/  @!P4 STG.E.U8 desc[UR18][R24.64+0xc9], R3 ;  /* 0x0000c9031800c986 */ /* 0x0001e2000c101112 */
[----:B------:R-:W-:Y:S05]  /*abe0*/  @P5 BRA `(.L_x_242) ;  /* 0x0000000000045947 */ /* 0x000fea0003800000 */
[----:B------:R3:W5:Y:S02]  /*abf0*/  LDG.E.U8 R0, desc[UR18][R30.64+0xc8] ;  /* 0x0000c8121e007981 */ /* 0x000764000c1e1100 */
.L_x_242:
[----:B------:R-:W-:Y:S05]  /*ac00*/  BSYNC B1 ;  /* 0x0000000000017941 */ /* 0x000fea0003800000 */
.L_x_241:
[----:B------:R-:W2:Y:S01]  /*ac10*/  LDL.LU R2, [R1+0x8] ;  /* 0x0000080001027983 */ /* 0x000ea20000300800 */
        /* <DEDUP_REMOVED lines=12> */
.L_x_244:
[----:B------:R-:W-:Y:S05]  /*ace0*/  BSYNC B1 ;  /* 0x0000000000017941 */ /* 0x000fea0003800000 */
.L_x_243:
        /* <DEDUP_REMOVED lines=13> */
.L_x_246:
[----:B------:R-:W-:Y:S05]  /*adc0*/  BSYNC B1 ;  /* 0x0000000000017941 */ /* 0x000fea0003800000 */
.L_x_245:
        /* <DEDUP_REMOVED lines=13> */
.L_x_248:
[----:B------:R-:W-:Y:S05]  /*aea0*/  BSYNC B1 ;  /* 0x0000000000017941 */ /* 0x000fea0003800000 */
.L_x_247:
        /* <DEDUP_REMOVED lines=13> */
.L_x_250:
[----:B------:R-:W-:Y:S05]  /*af80*/  BSYNC B1 ;  /* 0x0000000000017941 */ /* 0x000fea0003800000 */
.L_x_249:
        /* <DEDUP_REMOVED lines=13> */
.L_x_252:
[----:B------:R-:W-:Y:S05]  /*b060*/  BSYNC B1 ;  /* 0x0000000000017941 */ /* 0x000fea0003800000 */
.L_x_251:
        /* <DEDUP_REMOVED lines=13> */
.L_x_254:
[----:B------:R-:W-:Y:S05]  /*b140*/  BSYNC B1 ;  /* 0x0000000000017941 */ /* 0x000fea0003800000 */
.L_x_253:
        /* <DEDUP_REMOVED lines=13> */
.L_x_256:
[----:B------:R-:W-:Y:S05]  /*b220*/  BSYNC B1 ;  /* 0x0000000000017941 */ /* 0x000fea0003800000 */
.L_x_255:
        /* <DEDUP_REMOVED lines=13> */
.L_x_258:
[----:B------:R-:W-:Y:S05]  /*b300*/  BSYNC B1 ;  /* 0x0000000000017941 */ /* 0x000fea0003800000 */
.L_x_257:
        /* <DEDUP_REMOVED lines=13> */
.L_x_260:
[----:B------:R-:W-:Y:S05]  /*b3e0*/  BSYNC B1 ;  /* 0x0000000000017941 */ /* 0x000fea0003800000 */
.L_x_259:
        /* <DEDUP_REMOVED lines=13> */
.L_x_262:
[----:B------:R-:W-:Y:S05]  /*b4c0*/  BSYNC B1 ;  /* 0x0000000000017941 */ /* 0x000fea0003800000 */
.L_x_261:
        /* <DEDUP_REMOVED lines=13> */
.L_x_264:
[----:B------:R-:W-:Y:S05]  /*b5a0*/  BSYNC B1 ;  /* 0x0000000000017941 */ /* 0x000fea0003800000 */
.L_x_263:
        /* <DEDUP_REMOVED lines=13> */
.L_x_266:
[----:B------:R-:W-:Y:S05]  /*b680*/  BSYNC B1 ;  /* 0x0000000000017941 */ /* 0x000fea0003800000 */
.L_x_265:
        /* <DEDUP_REMOVED lines=13> */
.L_x_268:
[----:B------:R-:W-:Y:S05]  /*b760*/  BSYNC B1 ;  /* 0x0000000000017941 */ /* 0x000fea0003800000 */
.L_x_267:
        /* <DEDUP_REMOVED lines=13> */
.L_x_270:
[----:B------:R-:W-:Y:S05]  /*b840*/  BSYNC B1 ;  /* 0x0000000000017941 */ /* 0x000fea0003800000 */
.L_x_269:
        /* <DEDUP_REMOVED lines=13> */
.L_x_272:
[----:B------:R-:W-:Y:S05]  /*b920*/  BSYNC B1 ;  /* 0x0000000000017941 */ /* 0x000fea0003800000 */
.L_x_271:
        /* <DEDUP_REMOVED lines=13> */
.L_x_274:
[----:B------:R-:W-:Y:S05]  /*ba00*/  BSYNC B1 ;  /* 0x0000000000017941 */ /* 0x000fea0003800000 */
.L_x_273:
        /* <DEDUP_REMOVED lines=13> */
.L_x_276:
[----:B------:R-:W-:Y:S05]  /*bae0*/  BSYNC B1 ;  /* 0x0000000000017941 */ /* 0x000fea0003800000 */
.L_x_275:
        /* <DEDUP_REMOVED lines=13> */
.L_x_278:
[----:B------:R-:W-:Y:S05]  /*bbc0*/  BSYNC B1 ;  /* 0x0000000000017941 */ /* 0x000fea0003800000 */
.L_x_277:
        /* <DEDUP_REMOVED lines=13> */
.L_x_280:
[----:B------:R-:W-:Y:S05]  /*bca0*/  BSYNC B1 ;  /* 0x0000000000017941 */ /* 0x000fea0003800000 */
.L_x_279:
        /* <DEDUP_REMOVED lines=13> */
.L_x_282:
[----:B------:R-:W-:Y:S05]  /*bd80*/  BSYNC B1 ;  /* 0x0000000000017941 */ /* 0x000fea0003800000 */
.L_x_281:
        /* <DEDUP_REMOVED lines=13> */
.L_x_284:
[----:B------:R-:W-:Y:S05]  /*be60*/  BSYNC B1 ;  /* 0x0000000000017941 */ /* 0x000fea0003800000 */
.L_x_283:
        /* <DEDUP_REMOVED lines=13> */
.L_x_286:
[----:B------:R-:W-:Y:S05]  /*bf40*/  BSYNC B1 ;  /* 0x0000000000017941 */ /* 0x000fea0003800000 */
.L_x_285:
        /* <DEDUP_REMOVED lines=13> */
.L_x_288:
[----:B------:R-:W-:Y:S05]  /*c020*/  BSYNC B1 ;  /* 0x0000000000017941 */ /* 0x000fea0003800000 */
.L_x_287:
        /* <DEDUP_REMOVED lines=13> */
.L_x_290:
[----:B------:R-:W-:Y:S05]  /*c100*/  BSYNC B1 ;  /* 0x0000000000017941 */ /* 0x000fea0003800000 */
.L_x_289:
        /* <DEDUP_REMOVED lines=13> */
.L_x_292:
[----:B------:R-:W-:Y:S05]  /*c1e0*/  BSYNC B1 ;  /* 0x0000000000017941 */ /* 0x000fea0003800000 */
.L_x_291:
[----:B------:R-:W-:Y:S05]  /*c1f0*/  @P2 BRA `(.L_x_293) ;  /* 0x00000020009c2947 */ /* 0x000fea0003800000 */
[----:B------:R-:W2:Y:S01]  /*c200*/  LDL.LU R2, [R1+0x6c] ;  /* 0x00006c0001027983 */ /* 0x000ea20000300800 */
[----:B-----5:R-:W-:-:S04]  /*c210*/  LOP3.LUT R0, R0, 0xff, RZ, 0xc0, !PT ;  /* 0x000000ff00007812 */ /* 0x020fc800078ec0ff */
[----:B------:R-:W-:-:S05]  /*c220*/  F2FP.F16.E4M3.UNPACK_B R0, R0 ;  /* 0x00000000ff00723e */ /* 0x000fca00020006ff */
[----:B------:R-:W-:-:S05]  /*c230*/  HADD2.F32 R0, -RZ, R0.H0_H0 ;  /* 0x20000000ff007230 */ /* 0x000fca0000004100 */
[----:B------:R-:W-:-:S04]  /*c240*/  FMUL R0, R0, UR21 ;  /* 0x0000001500007c20 */ /* 0x000fc80008400000 */
[----:B--2---:R-:W-:-:S05]  /*c250*/  FFMA R0, R2, UR20, R0 ;  /* 0x0000001402007c23 */ /* 0x004fca0008000000 */
[----:B0-----:R-:W-:-:S05]  /*c260*/  F2FP.SATFINITE.E4M3.F32.PACK_AB_MERGE_C R3, RZ, R0, RZ ;  /* 0x00000000ff03723e */ /* 0x001fca00048070ff */
[----:B------:R0:W-:Y:S01]  /*c270*/  STG.E.U8 desc[UR18][R26.64+0xf9], R3 ;  /* 0x0000f9031a007986 */ /* 0x0001e2000c101112 */
[----:B------:R-:W-:Y:S05]  /*c280*/  BRA `(.L_x_293) ;  /* 0x0000002000787947 */ /* 0x000fea0003800000 */
.L_x_36:
[----:B------:R-:W-:Y:S01]  /*c290*/  ISETP.GE.AND P2, PT, R38, 0x1, PT ;  /* 0x000000012600780c */ /* 0x000fe20003f46270 */
[----:B------:R-:W-:Y:S01]  /*c2a0*/  FMUL R228, R228, UR20 ;  /* 0x00000014e4e47c20 */ /* 0x000fe20008400000 */
[----:B------:R-:W-:Y:S01]  /*c2b0*/  ISETP.GE.AND P1, PT, R38, 0x9, PT ;  /* 0x000000092600780c */ /* 0x000fe20003f26270 */
[----:B------:R-:W-:Y:S01]  /*c2c0*/  FMUL R227, R227, UR20 ;  /* 0x00000014e3e37c20 */ /* 0x000fe20008400000 */
[C---:B------:R-:W-:Y:S01]  /*c2d0*/  ISETP.LT.OR P4, PT, R35.reuse, 0x1, !P2 ;  /* 0x000000012300780c */ /* 0x040fe20005781670 */
[----:B------:R-:W-:Y:S01]  /*c2e0*/  FMUL R226, R226, UR20 ;  /* 0x00000014e2e27c20 */ /* 0x000fe20008400000 */
[C---:B------:R-:W-:Y:S02]  /*c2f0*/  ISETP.LT.OR P5, PT, R35.reuse, 0x2, !P2 ;  /* 0x000000022300780c */ /* 0x040fe400057a1670 */
[----:B------:R-:W-:Y:S02]  /*c300*/  ISETP.LT.OR P6, PT, R35, 0x1, !P1 ;  /* 0x000000012300780c */ /* 0x000fe40004fc1670 */
[----:B------:R-:W-:-:S02]  /*c310*/  F2FP.SATFINITE.E4M3.F32.PACK_AB_MERGE_C R29, RZ, R228, RZ ;  /* 0x000000e4ff1d723e */ /* 0x000fc400048070ff */
[----:B------:R-:W-:Y:S02]  /*c320*/  F2FP.SATFINITE.E4M3.F32.PACK_AB_MERGE_C R227, RZ, R227, RZ ;  /* 0x000000e3ffe3723e */ /* 0x000fe400048070ff */
[----:B------:R-:W-:Y:S01]  /*c330*/  F2FP.SATFINITE.E4M3.F32.PACK_AB_MERGE_C R31, RZ, R226, RZ ;  /* 0x000000e2ff1f723e */ /* 0x000fe200048070ff */
[----:B------:R-:W-:Y:S01]  /*c340*/  FMUL R225, R225, UR20 ;  /* 0x00000014e1e17c20 */ /* 0x000fe20008400000 */
[----:B------:R-:W-:Y:S01]  /*c350*/  FMUL R224, R224, UR20 ;  /* 0x00000014e0e07c20 */ /* 0x000fe20008400000 */
[----:B------:R0:W-:Y:S01]  /*c360*/  @!P4 STG.E.U8 desc[UR18][R24.64], R29 ;  /* 0x0000001d1800c986 */ /* 0x0001e2000c101112 */
[----:B------:R-:W-:-:S03]  /*c370*/  ISETP.LT.OR P4, PT, R35, 0x2, !P1 ;  /* 0x000000022300780c */ /* 0x000fc60004f81670 */
[----:B------:R-:W-:Y:S01]  /*c380*/  @!P5 STG.E.U8 desc[UR18][R24.64+0x1], R227 ;  /* 0x000001e31800d986 */ /* 0x000fe2000c101112 */
[----:B------:R-:W-:-:S03]  /*c390*/  ISETP.LT.OR P5, PT, R35, 0x9, !P2 ;  /* 0x000000092300780c */ /* 0x000fc600057a1670 */
[----:B------:R1:W-:Y:S01]  /*c3a0*/  @!P6 STG.E.U8 desc[UR18][R26.64], R31 ;  /* 0x0000001f1a00e986 */ /* 0x0003e2000c101112 */
[----:B------:R-:W-:Y:S01]  /*c3b0*/  ISETP.LT.OR P6, PT, R35, 0xa, !P2 ;  /* 0x0000000a2300780c */ /* 0x000fe200057c1670 */
[----:B------:R-:W-:Y:S01]  /*c3c0*/  FMUL R223, R223, UR20 ;  /* 0x00000014dfdf7c20 */ /* 0x000fe20008400000 */
[----:B------:R-:W-:Y:S01]  /*c3d0*/  F2FP.SATFINITE.E4M3.F32.PACK_AB_MERGE_C R225, RZ, R225, RZ ;  /* 0x000000e1ffe1723e */ /* 0x000fe200048070ff */
[----:B------:R-:W-:Y:S01]  /*c3e0*/  FMUL R221, R221, UR20 ;  /* 0x00000014dddd7c20 */ /* 0x000fe20008400000 */
[----:B------:R-:W-:Y:S01]  /*c3f0*/  F2FP.SATFINITE.E4M3.F32.PACK_AB_MERGE_C R33, RZ, R224, RZ ;  /* 0x000000e0ff21723e */ /* 0x000fe200048070ff */
[----:B------:R-:W-:Y:S01]  /*c400*/  FMUL R222, R222, UR20 ;  /* 0x00000014dede7c20 */ /* 0x000fe20008400000 */
[----:B------:R-:W-:Y:S01]  /*c410*/  F2FP.SATFINITE.E4M3.F32.PACK_AB_MERGE_C R223, RZ, R223, RZ ;  /* 0x000000dfffdf723e */ /* 0x000fe200048070ff */
[----:B------:R-:W-:Y:S04]  /*c420*/  @!P4 STG.E.U8 desc[UR18][R26.64+0x1], R225 ;  /* 0x000001e11a00c986 */ /* 0x000fe8000c101112 */
[----:B------:R2:W-:Y:S01]  /*c430*/  @!P5 STG.E.U8 desc[UR18][R24.64+0x8], R33 ;  /* 0x000008211800d986 */ /* 0x0005e2000c101112 */
[----:B------:R-:W-:-:S02]  /*c440*/  ISETP.LT.OR P5, PT, R35, 0xa, !P1 ;  /* 0x0000000a2300780c */ /* 0x000fc40004fa1670 */
[C---:B------:R-:W-:Y:S01]  /*c450*/  ISETP.LT.OR P4, PT, R35.reuse, 0x9, !P1 ;  /* 0x000000092300780c */ /* 0x040fe20004f81670 */
[----:B------:R-:W-:Y:S01]  /*c460*/  @!P6 STG.E.U8 desc[UR18][R24.64+0x9], R223 ;  /* 0x000009df1800e986 */ /* 0x000fe2000c101112 */
[----:B------:R-:W-:Y:S01]  /*c470*/  ISETP.LT.OR P6, PT, R35, 0x11, !P2 ;  /* 0x000000112300780c */ /* 0x000fe200057c1670 */
[----:B------:R-:W-:Y:S01]  /*c480*/  FMUL R220, R220, UR20 ;  /* 0x00000014dcdc7c20 */ /* 0x000fe20008400000 */
[----:B------:R-:W-:Y:S01]  /*c490*/  F2FP.SATFINITE.E4M3.F32.PACK_AB_MERGE_C R221, RZ, R221, RZ ;  /* 0x000000ddffdd723e */ /* 0x000fe200048070ff */
[----:B------:R-:W-:Y:S01]  /*c4a0*/  FMUL R219, R219, UR20 ;  /* 0x00000014dbdb7c20 */ /* 0x000fe20008400000 */
[----:B0-----:R-:W-:Y:S01]  /*c4b0*/  F2FP.SATFINITE.E4M3.F32.PACK_AB_MERGE_C R29, RZ, R222, RZ ;  /* 0x000000deff1d723e */ /* 0x001fe200048070ff */
[----:B------:R-:W-:Y:S01]  /*c4c0*/  FMUL R218, R218, UR20 ;  /* 0x00000014dada7c20 */ /* 0x000fe20008400000 */
[----:B-1----:R-:W-:Y:S01]  /*c4d0*/  F2FP.SATFINITE.E4M3.F32.PACK_AB_MERGE_C R31, RZ, R220, RZ ;  /* 0x000000dcff1f723e */ /* 0x002fe200048070ff */
[----:B------:R-:W-:Y:S01]  /*c4e0*/  FMUL R217, R217, UR20 ;  /* 0x00000014d9d97c20 */ /* 0x000fe20008400000 */
[----:B------:R-:W-:Y:S01]  /*c4f0*/  FMUL R215, R215, UR20 ;  /* 0x00000014d7d77c20 */ /* 0x000fe20008400000 */
[----:B------:R-:W-:Y:S01]  /*c500*/  @!P5 STG.E.U8 desc[UR18][R26.64+0x9], R221 ;  /* 0x000009dd1a00d986 */ /* 0x000fe2000c101112 */
[----:B------:R-:W-:-:S03]  /*c510*/  ISETP.LT.OR P5, PT, R35, 0x12, !P2 ;  /* 0x000000122300780c */ /* 0x000fc600057a1670 */
[----:B------:R0:W-:Y:S01]  /*c520*/  @!P4 STG.E.U8 desc[UR18][R26.64+0x8], R29 ;  /* 0x0000081d1a00c986 */ /* 0x0001e2000c101112 */
[----:B------:R-:W-:-:S03]  /*c530*/  ISETP.LT.OR P4, PT, R35, 0x11, !P1 ;  /* 0x000000112300780c */ /* 0x000fc60004f81670 */
[----:B------:R1:W-:Y:S01]  /*c540*/  @!P6 STG.E.U8 desc[UR18][R24.64+0x10], R31 ;  /* 0x0000101f1800e986 */ /* 0x0003e2000c101112 */
[C---:B------:R-:W-:Y:S02]  /*c550*/  ISETP.LT.OR P6, PT, R35.reuse, 0x12, !P1 ;  /* 0x000000122300780c */ /* 0x040fe40004fc1670 */
[----:B------:R-:W-:Y:S01]  /*c560*/  F2FP.SATFINITE.E4M3.F32.PACK_AB_MERGE_C R219, RZ, R219, RZ ;  /* 0x000000dbffdb723e */ /* 0x000fe200048070ff */
[----:B------:R-:W-:Y:S01]  /*c570*/  FMUL R216, R216, UR20 ;  /* 0x00000014d8d87c20 */ /* 0x000fe20008400000 */
[----:B--2---:R-:W-:Y:S01]  /*c580*/  F2FP.SATFINITE.E4M3.F32.PACK_AB_MERGE_C R33, RZ, R218, RZ ;  /* 0x000000daff21723e */ /* 0x004fe200048070ff */
[----:B------:R-:W-:Y:S01]  /*c590*/  FMUL R214, R214, UR20 ;  /* 0x00000014d6d67c20 */ /* 0x000fe20008400000 */
[----:B------:R-:W-:Y:S01]  /*c5a0*/  F2FP.SATFINITE.E4M3.F32.PACK_AB_MERGE_C R217, RZ, R217, RZ ;  /* 0x000000d9ffd9723e */ /* 0x000fe200048070ff */
[----:B------:R-:W-:Y:S01]  /*c5b0*/  @!P5 STG.E.U8 desc[UR18][R24.64+0x11], R219 ;  /* 0x000011db1800d986 */ /* 0x000fe2000c101112 */
[----:B------:R-:W-:-:S03]  /*c5c0*/  ISETP.LT.OR P5, PT, R35, 0x1a, !P2 ;  /* 0x0000001a2300780c */ /* 0x000fc600057a1670 */
[----:B------:R2:W-:Y:S01]  /*c5d0*/  @!P4 STG.E.U8 desc[UR18][R26.64+0x10], R33 ;  /* 0x000010211a00c986 */ /* 0x0005e2000c101112 */
[----:B------:R-:W-:-:S03]  /*c5e0*/  ISETP.LT.OR P4, PT, R35, 0x19, !P2 ;  /* 0x000000192300780c */ /* 0x000fc60005781670 */
[----:B------:R-:W-:Y:S01]  /*c5f0*/  @!P6 STG.E.U8 desc[UR18][R26.64+0x11], R217 ;  /* 0x000011d91a00e986 */ /* 0x000fe2000c101112 */
[----:B------:R-:W-:Y:S02]  /*c600*/  ISETP.LT.OR P6, PT, R35, 0x19, !P1 ;  /* 0x000000192300780c */ /* 0x000fe40004fc1670 */
[----:B------:R-:W-:Y:S01]  /*c610*/  F2FP.SATFINITE.E4M3.F32.PACK_AB_MERGE_C R215, RZ, R215, RZ ;  /* 0x000000d7ffd7723e */ /* 0x000fe200048070ff */
[----:B------:R-:W-:Y:S01]  /*c620*/  FMUL R213, R213, UR20 ;  /* 0x00000014d5d57c20 */ /* 0x000fe20008400000 */
[----:B0-----:R-:W-:Y:S01]  /*c630*/  F2FP.SATFINITE.E4M3.F32.PACK_AB_MERGE_C R29, RZ, R216, RZ ;  /* 0x000000d8ff1d723e */ /* 0x001fe200048070ff */
[----:B------:R-:W-:Y:S01]  /*c640*/  FMUL R212, R212, UR20 ;  /* 0x00000014d4d47c20 */ /* 0x000fe20008400000 */
[----:B-1----:R-:W-:Y:S01]  /*c650*/  F2FP.SATFINITE.E4M3.F32.PACK_AB_MERGE_C R31, RZ, R214, RZ ;  /* 0x000000d6ff1f723e */ /* 0x002fe200048070ff */
[----:B------:R-:W-:Y:S01]  /*c660*/  @!P5 STG.E.U8 desc[UR18][R24.64+0x19], R215 ;  /* 0x000019d71800d986 */ /* 0x000fe2000c101112 */
[----:B------:R-:W-:-:S03]  /*c670*/  ISETP.LT.OR P5, PT, R35, 0x1a, !P1 ;  /* 0x0000001a2300780c */ /* 0x000fc60004fa1670 */
[----:B------:R0:W-:Y:S01]  /*c680*/  @!P4 STG.E.U8 desc[UR18][R24.64+0x18], R29 ;  /* 0x0000181d1800c986 */ /* 0x0001e2000c101112 */
[----:B------:R-:W-:-:S03]  /*c690*/  ISETP.LT.OR P4, PT, R35, 0x21, !P2 ;  /* 0x000000212300780c */ /* 0x000fc60005781670 */
[----:B------:R1:W-:Y:S01]  /*c6a0*/  @!P6 STG.E.U8 desc[UR18][R26.64+0x18], R31 ;  /* 0x0000181f1a00e986 */ /* 0x0003e2000c101112 */
[----:B------:R-:W-:Y:S01]  /*c6b0*/  ISETP.LT.OR P6, PT, R35, 0x22, !P2 ;  /* 0x000000222300780c */ /* 0x000fe200057c1670 */
[----:B------:R-:W-:Y:S01]  /*c6c0*/  FMUL R211, R211, UR20 ;  /* 0x00000014d3d37c20 */ /* 0x000fe20008400000 */
        /* <DEDUP_REMOVED lines=51> */
[----:B------:R-:W2:Y:S01]  /*ca00*/  LDL.LU R226, [R1+0xc] ;  /* 0x00000c0001e27983 */ /* 0x000ea20000300800 */
[----:B------:R-:W-:-:S03]  /*ca10*/  F2FP.SATFINITE.E4M3.F32.PACK_AB_MERGE_C R199, RZ, R199, RZ ;  /* 0x000000c7ffc7723e */ /* 0x000fc600048070ff */
[----:B------:R-:W-:Y:S01]  /*ca20*/  @!P5 STG.E.U8 desc[UR18][R26.64+0x31], R201 ;  /* 0x000031c91a00d986 */ /* 0x000fe2000c101112 */
[----:B------:R-:W-:-:S03]  /*ca30*/  ISETP.LT.OR P5, PT, R35, 0x3a, !P1 ;  /* 0x0000003a2300780c */ /* 0x000fc60004fa1670 */
[----:B------:R3:W-:Y:S01]  /*ca40*/  @!P4 STG.E.U8 desc[UR18][R24.64+0x38], R33 ;  /* 0x000038211800c986 */ /* 0x0007e2000c101112 */
[----:B------:R-:W-:-:S03]  /*ca50*/  ISETP.LT.OR P4, PT, R35, 0x39, !P1 ;  /* 0x000000392300780c */ /* 0x000fc60004f81670 */
[----:B------:R-:W-:Y:S01]  /*ca60*/  @!P6 STG.E.U8 desc[UR18][R24.64+0x39], R199 ;  /* 0x000039c71800e986 */ /* 0x000fe2000c101112 */
[----:B------:R-:W-:Y:S01]  /*ca70*/  ISETP.LT.OR P6, PT, R35, 0x41, !P2 ;  /* 0x000000412300780c */ /* 0x000fe200057c1670 */
[----:B------:R-:W-:Y:S01]  /*ca80*/  FMUL R198, R198, UR20 ;  /* 0x00000014c6c67c20 */ /* 0x000fe20008400000 */
[----:B------:R-:W-:Y:S01]  /*ca90*/  FMUL R196, R196, UR20 ;  /* 0x00000014c4c47c20 */ /* 0x000fe20008400000 */
[----:B------:R-:W4:Y:S01]  /*caa0*/  LDL.LU R227, [R1+0x8] ;  /* 0x0000080001e37983 */ /* 0x000f220000300800 */
[----:B------:R-:W-:-:S03]  /*cab0*/  F2FP.SATFINITE.E4M3.F32.PACK_AB_MERGE_C R197, RZ, R197, RZ ;  /* 0x000000c5ffc5723e */ /* 0x000fc600048070ff */
[----:B------:R-:W2:Y:S01]  /*cac0*/  LDL.LU R224, [R1+0x4] ;  /* 0x0000040001e07983 */ /* 0x000ea20000300800 */
[----:B0-----:R-:W-:-:S03]  /*cad0*/  F2FP.SATFINITE.E4M3.F32.PACK_AB_MERGE_C R29, RZ, R198, RZ ;  /* 0x000000c6ff1d723e */ /* 0x001fc600048070ff */
[----:B------:R-:W4:Y:S01]  /*cae0*/  LDL.LU R225, [R1] ;  /* 0x0000000001e17983 */ /* 0x000f220000300800 */
[----:B-1----:R-:W-:-:S03]  /*caf0*/  F2FP.SATFINITE.E4M3.F32.PACK_AB_MERGE_C R31, RZ, R196, RZ ;  /* 0x000000c4ff1f723e */ /* 0x002fc600048070ff */
[----:B------:R-:W-:Y:S01]  /*cb00*/  @!P5 STG.E.U8 desc[UR18][R26.64+0x39], R197 ;  /* 0x000039c51a00d986 */ /* 0x000fe2000c101112 */
[----:B------:R-:W-:Y:S01]  /*cb10*/  ISETP.LT.OR P5, PT, R35, 0x42, !P2 ;  /* 0x000000422300780c */ /* 0x000fe200057a1670 */
[----:B------:R-:W-:Y:S02]  /*cb20*/  FMUL R195, R195, UR20 ;  /* 0x00000014c3c37c20 */ /* 0x000fe40008400000 */
[----:B------:R0:W-:Y:S01]  /*cb30*/  @!P4 STG.E.U8 desc[UR18][R26.64+0x38], R29 ;  /* 0x0000381d1a00c986 */ /* 0x0001e2000c101112 */
[----:B------:R-:W-:-:S03]  /*cb40*/  ISETP.LT.OR P4, PT, R35, 0x41, !P1 ;  /* 0x000000412300780c */ /* 0x000fc60004f81670 */
[----:B------:R1:W-:Y:S01]  /*cb50*/  @!P6 STG.E.U8 desc[UR18][R24.64+0x40], R31 ;  /* 0x0000401f1800e986 */ /* 0x0003e2000c101112 */
[----:B------:R-:W-:Y:S01]  /*cb60*/  ISETP.LT.OR P6, PT, R35, 0x42, !P1 ;  /* 0x000000422300780c */ /* 0x000fe20004fc1670 */
[----:B------:R-:W-:Y:S01]  /*cb70*/  FMUL R194, R194, UR20 ;  /* 0x00000014c2c27c20 */ /* 0x000fe20008400000 */
[----:B------:R-:W-:Y:S01]  /*cb80*/  FMUL R193, R193, UR20 ;  /* 0x00000014c1c17c20 */ /* 0x000fe20008400000 */
[----:B------:R-:W-:Y:S01]  /*cb90*/  F2FP.SATFINITE.E4M3.F32.PACK_AB_MERGE_C R195, RZ, R195, RZ ;  /* 0x000000c3ffc3723e */ /* 0x000fe200048070ff */
[----:B------:R-:W-:Y:S01]  /*cba0*/  FMUL R191, R191, UR20 ;  /* 0x00000014bfbf7c20 */ /* 0x000fe20008400000 */
[----:B------:R-:W-:Y:S01]  /*cbb0*/  FMUL R192, R192, UR20 ;  /* 0x00000014c0c07c20 */ /* 0x000fe20008400000 */
[----:B---3--:R-:W-:Y:S01]  /*cbc0*/  F2FP.SATFINITE.E4M3.F32.PACK_AB_MERGE_C R33, RZ, R194, RZ ;  /* 0x000000c2ff21723e */ /* 0x008fe200048070ff */
        /* <DEDUP_REMOVED lines=178> */
[----:B0-----:R-:W-:Y:S01]  /*d6f0*/  F2FP.SATFINITE.E4M3.F32.PACK_AB_MERGE_C R29, RZ, R22, RZ ;  /* 0x00000016ff1d723e */ /* 0x001fe200048070ff */
[----:B------:R-:W-:Y:S01]  /*d700*/  FMUL R18, R18, UR20 ;  /* 0x0000001412127c20 */ /* 0x000fe20008400000 */
[----:B-1----:R-:W-:Y:S01]  /*d710*/  F2FP.SATFINITE.E4M3.F32.PACK_AB_MERGE_C R31, RZ, R20, RZ ;  /* 0x00000014ff1f723e */ /* 0x002fe200048070ff */
[----:B------:R0:W-:Y:S01]  /*d720*/  @!P5 STG.E.U8 desc[UR18][R26.64+0x99], R21 ;  /* 0x000099151a00d986 */ /* 0x0001e2000c101112 */
[----:B------:R-:W-:-:S03]  /*d730*/  ISETP.LT.OR P5, PT, R35, 0xa2, !P2 ;  /* 0x000000a22300780c */ /* 0x000fc600057a1670 */
[----:B------:R-:W-:Y:S01]  /*d740*/  @!P4 STG.E.U8 desc[UR18][R26.64+0x98], R29 ;  /* 0x0000981d1a00c986 */ /* 0x000fe2000c101112 */
[----:B------:R-:W-:-:S03]  /*d750*/  ISETP.LT.OR P4, PT, R35, 0xa1, !P1 ;  /* 0x000000a12300780c */ /* 0x000fc60004f81670 */
[----:B------:R-:W-:Y:S01]  /*d760*/  @!P6 STG.E.U8 desc[UR18][R24.64+0xa0], R31 ;  /* 0x0000a01f1800e986 */ /* 0x000fe2000c101112 */
[----:B------:R-:W-:Y:S01]  /*d770*/  ISETP.LT.OR P6, PT, R35, 0xa2, !P1 ;  /* 0x000000a22300780c */ /* 0x000fe20004fc1670 */
[----:B------:R-:W-:Y:S01]  /*d780*/  FMUL R17, R17, UR20 ;  /* 0x0000001411117c20 */ /* 0x000fe20008400000 */
[----:B------:R-:W-:Y:S01]  /*d790*/  F2FP.SATFINITE.E4M3.F32.PACK_AB_MERGE_C R19, RZ, R19, RZ ;  /* 0x00000013ff13723e */ /* 0x000fe200048070ff */
[----:B------:R-:W-:Y:S01]  /*d7a0*/  FMUL R15, R15, UR20 ;  /* 0x000000140f0f7c20 */ /* 0x000fe20008400000 */
[----:B---3--:R-:W-:Y:S01]  /*d7b0*/  F2FP.SATFINITE.E4M3.F32.PACK_AB_MERGE_C R23, RZ, R18, RZ ;  /* 0x00000012ff17723e */ /* 0x008fe200048070ff */
[----:B------:R-:W-:Y:S01]  /*d7c0*/  FMUL R16, R16, UR20 ;  /* 0x0000001410107c20 */ /* 0x000fe20008400000 */
[----:B------:R-:W-:Y:S01]  /*d7d0*/  F2FP.SATFINITE.E4M3.F32.PACK_AB_MERGE_C R17, RZ, R17, RZ ;  /* 0x00000011ff11723e */ /* 0x000fe200048070ff */
        /* <DEDUP_REMOVED lines=34> */
[----:B------:R-:W2:Y:S01]  /*da00*/  LDL.LU R223, [R1+0x14] ;  /* 0x0000140001df7983 */ /* 0x000ea20000300800 */
[----:B-1----:R-:W-:-:S03]  /*da10*/  F2FP.SATFINITE.E4M3.F32.PACK_AB_MERGE_C R13, RZ, R8, RZ ;  /* 0x00000008ff0d723e */ /* 0x002fc600048070ff */
        /* <DEDUP_REMOVED lines=8> */
[----:B------:R-:W2:Y:S01]  /*daa0*/  LDL.LU R222, [R1+0x10] ;  /* 0x0000100001de7983 */ /* 0x000ea20000300800 */
[----:B------:R-:W-:Y:S01]  /*dab0*/  FMUL R6, R6, UR20 ;  /* 0x0000001406067c20 */ /* 0x000fe20008400000 */
[----:B-----5:R-:W-:Y:S01]  /*dac0*/  FMUL R2, R2, UR20 ;  /* 0x0000001402027c20 */ /* 0x020fe20008400000 */
[----:B------:R-:W-:Y:S01]  /*dad0*/  F2FP.SATFINITE.E4M3.F32.PACK_AB_MERGE_C R5, RZ, R5, RZ ;  /* 0x00000005ff05723e */ /* 0x000fe200048070ff */
[----:B------:R1:W-:Y:S01]  /*dae0*/  @!P5 STG.E.U8 desc[UR18][R24.64+0xb9], R7 ;  /* 0x0000b9071800d986 */ /* 0x0003e2000c101112 */
[----:B------:R-:W-:Y:S01]  /*daf0*/  FMUL R3, R3, UR20 ;  /* 0x0000001403037c20 */ /* 0x000fe20008400000 */
[----:B---3--:R-:W-:Y:S01]  /*db00*/  F2FP.SATFINITE.E4M3.F32.PACK_AB_MERGE_C R11, RZ, R6, RZ ;  /* 0x00000006ff0b723e */ /* 0x008fe200048070ff */
[----:B------:R-:W-:Y:S01]  /*db10*/  FMUL R0, R0, UR20 ;  /* 0x0000001400007c20 */ /* 0x000fe20008400000 */
[----:B------:R-:W3:Y:S01]  /*db20*/  LDL.LU R221, [R1+0x18] ;  /* 0x0000180001dd7983 */ /* 0x000ee20000300800 */
[----:B------:R-:W-:Y:S01]  /*db30*/  ISETP.LT.OR P5, PT, R35, 0xc2, !P2 ;  /* 0x000000c22300780c */ /* 0x000fe200057a1670 */
[----:B------:R-:W-:Y:S01]  /*db40*/  FMUL R4, R4, UR20 ;  /* 0x0000001404047c20 */ /* 0x000fe20008400000 */
[----:B0-----:R-:W-:Y:S01]  /*db50*/  F2FP.SATFINITE.E4M3.F32.PACK_AB_MERGE_C R13, RZ, R3, RZ ;  /* 0x00000003ff0d723e */ /* 0x001fe200048070ff */
[----:B------:R0:W-:Y:S01]  /*db60*/  @!P6 STG.E.U8 desc[UR18][R26.64+0xb9], R5 ;  /* 0x0000b9051a00e986 */ /* 0x0001e2000c101112 */
[----:B-1----:R-:W-:Y:S01]  /*db70*/  F2FP.SATFINITE.E4M3.F32.PACK_AB_MERGE_C R7, RZ, R2, RZ ;  /* 0x00000002ff07723e */ /* 0x002fe200048070ff */
[----:B----4-:R-:W-:-:S02]  /*db80*/  FMUL R2, R225, UR20 ;  /* 0x00000014e1027c20 */ /* 0x010fc40008400000 */
[----:B------:R1:W-:Y:S01]  /*db90*/  @!P4 STG.E.U8 desc[UR18][R26.64+0xb8], R11 ;  /* 0x0000b80b1a00c986 */ /* 0x0003e2000c101112 */
[----:B--2---:R-:W-:Y:S01]  /*dba0*/  FMUL R3, R224, UR20 ;  /* 0x00000014e0037c20 */ /* 0x004fe20008400000 */
[----:B------:R-:W-:Y:S02]  /*dbb0*/  ISETP.LT.OR P4, PT, R35, 0xc1, !P2 ;  /* 0x000000c12300780c */ /* 0x000fe40005781670 */
[----:B------:R-:W2:Y:S01]  /*dbc0*/  LDL.LU R225, [R1+0x1c] ;  /* 0x00001c0001e17983 */ /* 0x000ea20000300800 */
[----:B------:R-:W-:Y:S02]  /*dbd0*/  F2FP.SATFINITE.E4M3.F32.PACK_AB_MERGE_C R9, RZ, R4, RZ ;  /* 0x00000004ff09723e */ /* 0x000fe400048070ff */
[----:B0-----:R-:W-:Y:S01]  /*dbe0*/  F2FP.SATFINITE.E4M3.F32.PACK_AB_MERGE_C R5, RZ, R0, RZ ;  /* 0x00000000ff05723e */ /* 0x001fe200048070ff */
[----:B------:R-:W4:Y:S01]  /*dbf0*/  LDL.LU R224, [R1+0x20] ;  /* 0x0000200001e07983 */ /* 0x000f220000300800 */
[----:B------:R-:W-:Y:S01]  /*dc00*/  FMUL R0, R227, UR20 ;  /* 0x00000014e3007c20 */ /* 0x000fe20008400000 */
[----:B------:R-:W-:-:S02]  /*dc10*/  ISETP.LT.OR P6, PT, R35, 0xc1, !P1 ;  /* 0x000000c12300780c */ /* 0x000fc40004fc1670 */
[----:B-1----:R-:W-:Y:S01]  /*dc20*/  F2FP.SATFINITE.E4M3.F32.PACK_AB_MERGE_C R11, RZ, R2, RZ ;  /* 0x00000002ff0b723e */ /* 0x002fe200048070ff */
[----:B------:R-:W4:Y:S01]  /*dc30*/  LDL.LU R227, [R1+0x24] ;  /* 0x0000240001e37983 */ /* 0x000f220000300800 */
[----:B------:R-:W-:-:S03]  /*dc40*/  FMUL R2, R226, UR20 ;  /* 0x00000014e2027c20 */ /* 0x000fc60008400000 */
[----:B------:R-:W4:Y:S04]  /*dc50*/  LDL.LU R226, [R1+0x28] ;  /* 0x0000280001e27983 */ /* 0x000f280000300800 */
[----:B------:R-:W-:Y:S01]  /*dc60*/  @!P5 STG.E.U8 desc[UR18][R24.64+0xc1], R13 ;  /* 0x0000c10d1800d986 */ /* 0x000fe2000c101112 */
[----:B------:R-:W-:-:S03]  /*dc70*/  ISETP.LT.OR P5, PT, R35, 0xc2, !P1 ;  /* 0x000000c22300780c */ /* 0x000fc60004fa1670 */
[----:B------:R0:W-:Y:S01]  /*dc80*/  @!P4 STG.E.U8 desc[UR18][R24.64+0xc0], R9 ;  /* 0x0000c0091800c986 */ /* 0x0001e2000c101112 */
[----:B------:R-:W-:-:S03]  /*dc90*/  ISETP.LT.OR P4, PT, R35, 0xc9, !P2 ;  /* 0x000000c92300780c */ /* 0x000fc60005781670 */
[----:B------:R1:W-:Y:S01]  /*dca0*/  @!P6 STG.E.U8 desc[UR18][R26.64+0xc0], R7 ;  /* 0x0000c0071a00e986 */ /* 0x0003e2000c101112 */
[----:B------:R-:W-:-:S03]  /*dcb0*/  ISETP.LT.OR P6, PT, R35, 0xca, !P2 ;  /* 0x000000ca2300780c */ /* 0x000fc600057c1670 */
[----:B------:R-:W4:Y:S04]  /*dcc0*/  LDL.LU R220, [R1+0x2c] ;  /* 0x00002c0001dc7983 */ /* 0x000f280000300800 */
[----:B------:R3:W-:Y:S01]  /*dcd0*/  @!P5 STG.E.U8 desc[UR18][R26.64+0xc1], R5 ;  /* 0x0000c1051a00d986 */ /* 0x0007e2000c101112 */
[----:B0-----:R-:W-:-:S03]  /*dce0*/  F2FP.SATFINITE.E4M3.F32.PACK_AB_MERGE_C R9, RZ, R3, RZ ;  /* 0x00000003ff09723e */ /* 0x001fc600048070ff */
[----:B------:R-:W-:Y:S01]  /*dcf0*/  @!P4 STG.E.U8 desc[UR18][R24.64+0xc8], R11 ;  /* 0x0000c80b1800c986 */ /* 0x000fe2000c101112 */
[----:B------:R-:W-:Y:S02]  /*dd00*/  ISETP.LT.OR P4, PT, R35, 0xc9, !P1 ;  /* 0x000000c92300780c */ /* 0x000fe40004f81670 */
[----:B-1----:R-:W-:Y:S02]  /*dd10*/  F2FP.SATFINITE.E4M3.F32.PACK_AB_MERGE_C R7, RZ, R0, RZ ;  /* 0x00000000ff07723e */ /* 0x002fe400048070ff */
[----:B------:R-:W-:Y:S01]  /*dd20*/  F2FP.SATFINITE.E4M3.F32.PACK_AB_MERGE_C R13, RZ, R2, RZ ;  /* 0x00000002ff0d723e */ /* 0x000fe200048070ff */
[----:B------:R0:W-:Y:S08]  /*dd30*/  @!P6 STG.E.U8 desc[UR18][R24.64+0xc9], R9 ;  /* 0x0000c9091800e986 */ /* 0x0001f0000c101112 */
[----:B------:R1:W-:Y:S01]  /*dd40*/  @!P4 STG.E.U8 desc[UR18][R26.64+0xc8], R7 ;  /* 0x0000c8071a00c986 */ /* 0x0003e2000c101112 */
[----:B------:R-:W-:Y:S01]  /*dd50*/  FMUL R0, R223, UR20 ;  /* 0x00000014df007c20 */ /* 0x000fe20008400000 */
[----:B------:R-:W-:-:S02]  /*dd60*/  FMUL R3, R222, UR20 ;  /* 0x00000014de037c20 */ /* 0x000fc40008400000 */
[----:B------:R-:W4:Y:S03]  /*dd70*/  LDL.LU R222, [R1+0x30] ;  /* 0x0000300001de7983 */ /* 0x000f260000300800 */
[----:B---3--:R-:W-:Y:S01]  /*dd80*/  F2FP.SATFINITE.E4M3.F32.PACK_AB_MERGE_C R5, RZ, R3, RZ ;  /* 0x00000003ff05723e */ /* 0x008fe200048070ff */
[----:B------:R-:W3:Y:S01]  /*dd90*/  LDL.LU R223, [R1+0x34] ;  /* 0x0000340001df7983 */ /* 0x000ee20000300800 */
[----:B------:R-:W-:Y:S01]  /*dda0*/  FMUL R2, R221, UR20 ;  /* 0x00000014dd027c20 */ /* 0x000fe20008400000 */
[----:B0-----:R-:W-:-:S04]  /*ddb0*/  F2FP.SATFINITE.E4M3.F32.PACK_AB_MERGE_C R9, RZ, R0, RZ ;  /* 0x00000000ff09723e */ /* 0x001fc800048070ff */
[----:B------:R-:W-:Y:S01]  /*ddc0*/  F2FP.SATFINITE.E4M3.F32.PACK_AB_MERGE_C R11, RZ, R2, RZ ;  /* 0x00000002ff0b723e */ /* 0x000fe200048070ff */
[----:B--2---:R-:W-:Y:S02]  /*ddd0*/  FMUL R3, R225, UR20 ;  /* 0x00000014e1037c20 */ /* 0x004fe40008400000 */
[----:B------:R-:W2:Y:S01]  /*dde0*/  LDL.LU R225, [R1+0x38] ;  /* 0x0000380001e17983 */ /* 0x000ea20000300800 */
[----:B----4-:R-:W-:Y:S02]  /*ddf0*/  FMUL R0, R224, UR20 ;  /* 0x00000014e0007c20 */ /* 0x010fe40008400000 */
[----:B-1----:R-:W-:Y:S01]  /*de00*/  F2FP.SATFINITE.E4M3.F32.PACK_AB_MERGE_C R7, RZ, R3, RZ ;  /* 0x00000003ff07723e */ /* 0x002fe200048070ff */
[----:B------:R-:W4:Y:S01]  /*de10*/  LDL.LU R224, [R1+0x3c] ;  /* 0x00003c0001e07983 */ /* 0x000f220000300800 */
[----:B------:R-:W-:-:S03]  /*de20*/  FMUL R2, R227, UR20 ;  /* 0x00000014e3027c20 */ /* 0x000fc60008400000 */
[----:B------:R-:W4:Y:S01]  /*de30*/  LDL.LU R227, [R1+0x40] ;  /* 0x0000400001e37983 */ /* 0x000f220000300800 */
[----:B------:R-:W-:-:S03]  /*de40*/  FMUL R3, R226, UR20 ;  /* 0x00000014e2037c20 */ /* 0x000fc60008400000 */
[----:B------:R-:W4:Y:S01]  /*de50*/  LDL.LU R226, [R1+0x44] ;  /* 0x0000440001e27983 */ /* 0x000f220000300800 */
[C---:B------:R-:W-:Y:S02]  /*de60*/  ISETP.LT.OR P5, PT, R35.reuse, 0xca, !P1 ;  /* 0x000000ca2300780c */ /* 0x040fe40004fa1670 */
[C---:B------:R-:W-:Y:S01]  /*de70*/  ISETP.LT.OR P6, PT, R35.reuse, 0xd1, !P2 ;  /* 0x000000d12300780c */ /* 0x040fe200057c1670 */
[----:B------:R-:W4:Y:S01]  /*de80*/  LDL.LU R219, [R1+0x48] ;  /* 0x0000480001db7983 */ /* 0x000f220000300800 */
[----:B------:R-:W-:-:S03]  /*de90*/  ISETP.LT.OR P4, PT, R35, 0xd1, !P1 ;  /* 0x000000d12300780c */ /* 0x000fc60004f81670 */
[----:B------:R-:W4:Y:S04]  /*dea0*/  LDL.LU R218, [R1+0x4c] ;  /* 0x00004c0001da7983 */ /* 0x000f280000300800 */
[----:B------:R-:W4:Y:S04]  /*deb0*/  LDL.LU R221, [R1+0x50] ;  /* 0x0000500001dd7983 */ /* 0x000f280000300800 */
[----:B------:R0:W-:Y:S01]  /*dec0*/  @!P5 STG.E.U8 desc[UR18][R26.64+0xc9], R13 ;  /* 0x0000c90d1a00d986 */ /* 0x0001e2000c101112 */
[----:B------:R-:W-:-:S03]  /*ded0*/  ISETP.LT.OR P5, PT, R35, 0xd2, !P2 ;  /* 0x000000d22300780c */ /* 0x000fc600057a1670 */
[----:B------:R1:W-:Y:S01]  /*dee0*/  @!P6 STG.E.U8 desc[UR18][R24.64+0xd0], R5 ;  /* 0x0000d0051800e986 */ /* 0x0003e2000c101112 */
[----:B------:R-:W-:Y:S02]  /*def0*/  ISETP.LT.OR P6, PT, R35, 0xd2, !P1 ;  /* 0x000000d22300780c */ /* 0x000fe40004fc1670 */
[----:B0-----:R-:W-:-:S07]  /*df00*/  F2FP.SATFINITE.E4M3.F32.PACK_AB_MERGE_C R13, RZ, R2, RZ ;  /* 0x00000002ff0d723e */ /* 0x001fce00048070ff */
[----:B------:R0:W-:Y:S01]  /*df10*/  @!P5 STG.E.U8 desc[UR18][R24.64+0xd1], R9 ;  /* 0x0000d1091800d986 */ /* 0x0001e2000c101112 */
[C---:B------:R-:W-:Y:S02]  /*df20*/  ISETP.LT.OR P5, PT, R35.reuse, 0xda, !P2 ;  /* 0x000000da2300780c */ /* 0x040fe400057a1670 */
[----:B-1----:R-:W-:Y:S01]  /*df30*/  F2FP.SATFINITE.E4M3.F32.PACK_AB_MERGE_C R5, RZ, R0, RZ ;  /* 0x00000000ff05723e */ /* 0x002fe200048070ff */
[----:B------:R-:W-:Y:S01]  /*df40*/  @!P4 STG.E.U8 desc[UR18][R26.64+0xd0], R11 ;  /* 0x0000d00b1a00c986 */ /* 0x000fe2000c101112 */
[C---:B------:R-:W-:Y:S01]  /*df50*/  ISETP.LT.OR P4, PT, R35.reuse, 0xd9, !P2 ;  /* 0x000000d92300780c */ /* 0x040fe20005781670 */
[----:B------:R-:W-:Y:S02]  /*df60*/  FMUL R0, R220, UR20 ;  /* 0x00000014dc007c20 */ /* 0x000fe40008400000 */
[----:B------:R1:W-:Y:S01]  /*df70*/  @!P6 STG.E.U8 desc[UR18][R26.64+0xd1], R7 ;  /* 0x0000d1071a00e986 */ /* 0x0003e2000c101112 */
[----:B------:R-:W-:-:S03]  /*df80*/  ISETP.LT.OR P6, PT, R35, 0xd9, !P1 ;  /* 0x000000d92300780c */ /* 0x000fc60004fc1670 */
[----:B------:R-:W4:Y:S01]  /*df90*/  LDL.LU R220, [R1+0x54] ;  /* 0x0000540001dc7983 */ /* 0x000f220000300800 */
[----:B0-----:R-:W-:-:S03]  /*dfa0*/  F2FP.SATFINITE.E4M3.F32.PACK_AB_MERGE_C R9, RZ, R3, RZ ;  /* 0x00000003ff09723e */ /* 0x001fc600048070ff */
[----:B------:R-:W-:Y:S01]  /*dfb0*/  @!P5 STG.E.U8 desc[UR18][R24.64+0xd9], R13 ;  /* 0x0000d90d1800d986 */ /* 0x000fe2000c101112 */
[----:B-1----:R-:W-:-:S03]  /*dfc0*/  F2FP.SATFINITE.E4M3.F32.PACK_AB_MERGE_C R7, RZ, R0, RZ ;  /* 0x00000000ff07723e */ /* 0x002fc600048070ff */
[----:B------:R0:W-:Y:S04]  /*dfd0*/  @!P4 STG.E.U8 desc[UR18][R24.64+0xd8], R5 ;  /* 0x0000d8051800c986 */ /* 0x0001e8000c101112 */
[----:B------:R1:W-:Y:S01]  /*dfe0*/  @!P6 STG.E.U8 desc[UR18][R26.64+0xd8], R9 ;  /* 0x0000d8091a00e986 */ /* 0x0003e2000c101112 */
[----:B------:R-:W-:-:S03]  /*dff0*/  FMUL R2, R222, UR20 ;  /* 0x00000014de027c20 */ /* 0x000fc60008400000 */
[----:B------:R-:W4:Y:S01]  /*e000*/  LDL.LU R222, [R1+0x58] ;  /* 0x0000580001de7983 */ /* 0x000f220000300800 */
[----:B---3--:R-:W-:Y:S01]  /*e010*/  FMUL R3, R223, UR20 ;  /* 0x00000014df037c20 */ /* 0x008fe20008400000 */
[----:B------:R-:W-:Y:S02]  /*e020*/  F2FP.SATFINITE.E4M3.F32.PACK_AB_MERGE_C R11, RZ, R2, RZ ;  /* 0x00000002ff0b723e */ /* 0x000fe400048070ff */
[----:B------:R-:W3:Y:S02]  /*e030*/  LDL.LU R223, [R1+0x5c] ;  /* 0x00005c0001df7983 */ /* 0x000ee40000300800 */
[----:B0-----:R-:W-:Y:S01]  /*e040*/  F2FP.SATFINITE.E4M3.F32.PACK_AB_MERGE_C R5, RZ, R3, RZ ;  /* 0x00000003ff05723e */ /* 0x001fe200048070ff */
[----:B--2---:R-:W-:Y:S02]  /*e050*/  FMUL R0, R225, UR20 ;  /* 0x00000014e1007c20 */ /* 0x004fe40008400000 */
[----:B------:R-:W2:Y:S01]  /*e060*/  LDL.LU R225, [R1+0x60] ;  /* 0x0000600001e17983 */ /* 0x000ea20000300800 */
[----:B----4-:R-:W-:-:S02]  /*e070*/  FMUL R2, R224, UR20 ;  /* 0x00000014e0027c20 */ /* 0x010fc40008400000 */
[----:B-1----:R-:W-:Y:S01]  /*e080*/  F2FP.SATFINITE.E4M3.F32.PACK_AB_MERGE_C R9, RZ, R0, RZ ;  /* 0x00000000ff09723e */ /* 0x002fe200048070ff */
[----:B------:R-:W4:Y:S01]  /*e090*/  LDL.LU R224, [R1+0x64] ;  /* 0x0000640001e07983 */ /* 0x000f220000300800 */
[----:B------:R-:W-:-:S03]  /*e0a0*/  FMUL R3, R227, UR20 ;  /* 0x00000014e3037c20 */ /* 0x000fc60008400000 */
[----:B------:R-:W4:Y:S01]  /*e0b0*/  LDL.LU R227, [R1+0x68] ;  /* 0x0000680001e37983 */ /* 0x000f220000300800 */
[----:B------:R-:W-:-:S03]  /*e0c0*/  FMUL R0, R226, UR20 ;  /* 0x00000014e2007c20 */ /* 0x000fc60008400000 */
[----:B------:R-:W4:Y:S01]  /*e0d0*/  LDL.LU R226, [R1+0x6c] ;  /* 0x00006c0001e27983 */ /* 0x000f220000300800 */
[C---:B------:R-:W-:Y:S02]  /*e0e0*/  ISETP.LT.OR P5, PT, R35.reuse, 0xda, !P1 ;  /* 0x000000da2300780c */ /* 0x040fe40004fa1670 */
[C---:B------:R-:W-:Y:S02]  /*e0f0*/  ISETP.LT.OR P4, PT, R35.reuse, 0xe1, !P2 ;  /* 0x000000e12300780c */ /* 0x040fe40005781670 */
[----:B------:R-:W-:-:S09]  /*e100*/  ISETP.LT.OR P6, PT, R35, 0xe2, !P2 ;  /* 0x000000e22300780c */ /* 0x000fd200057c1670 */
[----:B------:R0:W-:Y:S01]  /*e110*/  @!P5 STG.E.U8 desc[UR18][R26.64+0xd9], R7 ;  /* 0x0000d9071a00d986 */ /* 0x0001e2000c101112 */
[----:B------:R-:W-:-:S03]  /*e120*/  ISETP.LT.OR P5, PT, R35, 0xe2, !P1 ;  /* 0x000000e22300780c */ /* 0x000fc60004fa1670 */
[----:B------:R-:W-:Y:S01]  /*e130*/  @!P4 STG.E.U8 desc[UR18][R24.64+0xe0], R11 ;  /* 0x0000e00b1800c986 */ /* 0x000fe2000c101112 */
[----:B------:R-:W-:-:S03]  /*e140*/  ISETP.LT.OR P4, PT, R35, 0xe1, !P1 ;  /* 0x000000e12300780c */ /* 0x000fc60004f81670 */
[----:B------:R1:W-:Y:S01]  /*e150*/  @!P6 STG.E.U8 desc[UR18][R24.64+0xe1], R5 ;  /* 0x0000e1051800e986 */ /* 0x0003e2000c101112 */
[----:B------:R-:W-:Y:S02]  /*e160*/  ISETP.LT.OR P6, PT, R35, 0xe9, !P2 ;  /* 0x000000e92300780c */ /* 0x000fe400057c1670 */
[----:B------:R-:W-:Y:S02]  /*e170*/  F2FP.SATFINITE.E4M3.F32.PACK_AB_MERGE_C R13, RZ, R2, RZ ;  /* 0x00000002ff0d723e */ /* 0x000fe400048070ff */
[----:B0-----:R-:W-:-:S03]  /*e180*/  F2FP.SATFINITE.E4M3.F32.PACK_AB_MERGE_C R7, RZ, R3, RZ ;  /* 0x00000003ff07723e */ /* 0x001fc600048070ff */
[----:B------:R-:W-:Y:S01]  /*e190*/  @!P5 STG.E.U8 desc[UR18][R26.64+0xe1], R13 ;  /* 0x0000e10d1a00d986 */ /* 0x000fe2000c101112 */
[----:B------:R-:W-:-:S03]  /*e1a0*/  ISETP.LT.OR P5, PT, R35, 0xea, !P2 ;  /* 0x000000ea2300780c */ /* 0x000fc600057a1670 */
[----:B------:R0:W-:Y:S01]  /*e1b0*/  @!P4 STG.E.U8 desc[UR18][R26.64+0xe0], R9 ;  /* 0x0000e0091a00c986 */ /* 0x0001e2000c101112 */
[----:B------:R-:W-:-:S03]  /*e1c0*/  ISETP.LT.OR P4, PT, R35, 0xe9, !P1 ;  /* 0x000000e92300780c */ /* 0x000fc60004f81670 */
[----:B------:R0:W-:Y:S01]  /*e1d0*/  @!P6 STG.E.U8 desc[UR18][R24.64+0xe8], R7 ;  /* 0x0000e8071800e986 */ /* 0x0001e2000c101112 */
[----:B------:R-:W-:Y:S01]  /*e1e0*/  ISETP.LT.OR P6, PT, R35, 0xea, !P1 ;  /* 0x000000ea2300780c */ /* 0x000fe20004fc1670 */
[----:B------:R-:W-:Y:S01]  /*e1f0*/  FMUL R2, R219, UR20 ;  /* 0x00000014db027c20 */ /* 0x000fe20008400000 */
[----:B------:R-:W-:Y:S01]  /*e200*/  FMUL R3, R218, UR20 ;  /* 0x00000014da037c20 */ /* 0x000fe20008400000 */
[----:B-1----:R-:W-:-:S03]  /*e210*/  F2FP.SATFINITE.E4M3.F32.PACK_AB_MERGE_C R5, RZ, R0, RZ ;  /* 0x00000000ff05723e */ /* 0x002fc600048070ff */
[----:B------:R-:W-:Y:S02]  /*e220*/  F2FP.SATFINITE.E4M3.F32.PACK_AB_MERGE_C R11, RZ, R2, RZ ;  /* 0x00000002ff0b723e */ /* 0x000fe400048070ff */
[----:B0-----:R-:W-:Y:S01]  /*e230*/  F2FP.SATFINITE.E4M3.F32.PACK_AB_MERGE_C R9, RZ, R3, RZ ;  /* 0x00000003ff09723e */ /* 0x001fe200048070ff */
[----:B------:R-:W-:Y:S01]  /*e240*/  @!P5 STG.E.U8 desc[UR18][R24.64+0xe9], R5 ;  /* 0x0000e9051800d986 */ /* 0x000fe2000c101112 */
[----:B------:R-:W-:-:S03]  /*e250*/  ISETP.LT.OR P5, PT, R35, 0xf2, !P2 ;  /* 0x000000f22300780c */ /* 0x000fc600057a1670 */
[----:B------:R-:W-:Y:S01]  /*e260*/  @!P4 STG.E.U8 desc[UR18][R26.64+0xe8], R11 ;  /* 0x0000e80b1a00c986 */ /* 0x000fe2000c101112 */
[----:B------:R-:W-:-:S03]  /*e270*/  ISETP.LT.OR P4, PT, R35, 0xf1, !P2 ;  /* 0x000000f12300780c */ /* 0x000fc60005781670 */
[----:B------:R-:W-:Y:S01]  /*e280*/  @!P6 STG.E.U8 desc[UR18][R26.64+0xe9], R9 ;  /* 0x0000e9091a00e986 */ /* 0x000fe2000c101112 */
[----:B------:R-:W-:Y:S01]  /*e290*/  ISETP.LT.OR P6, PT, R35, 0xf1, !P1 ;  /* 0x000000f12300780c */ /* 0x000fe20004fc1670 */
[----:B------:R-:W-:Y:S01]  /*e2a0*/  FMUL R0, R221, UR20 ;  /* 0x00000014dd007c20 */ /* 0x000fe20008400000 */
[----:B------:R-:W-:-:S04]  /*e2b0*/  FMUL R2, R220, UR20 ;  /* 0x00000014dc027c20 */ /* 0x000fc80008400000 */
[----:B------:R-:W-:Y:S02]  /*e2c0*/  F2FP.SATFINITE.E4M3.F32.PACK_AB_MERGE_C R7, RZ, R0, RZ ;  /* 0x00000000ff07723e */ /* 0x000fe400048070ff */
[----:B------:R-:W-:-:S03]  /*e2d0*/  F2FP.SATFINITE.E4M3.F32.PACK_AB_MERGE_C R13, RZ, R2, RZ ;  /* 0x00000002ff0d723e */ /* 0x000fc600048070ff */
[----:B------:R0:W-:Y:S01]  /*e2e0*/  @!P4 STG.E.U8 desc[UR18][R24.64+0xf0], R7 ;  /* 0x0000f0071800c986 */ /* 0x0001e2000c101112 */
[----:B------:R-:W-:-:S03]  /*e2f0*/  ISETP.LT.OR P4, PT, R35, 0xf2, !P1 ;  /* 0x000000f22300780c */ /* 0x000fc60004f81670 */
[----:B------:R1:W-:Y:S01]  /*e300*/  @!P5 STG.E.U8 desc[UR18][R24.64+0xf1], R13 ;  /* 0x0000f10d1800d986 */ /* 0x0003e2000c101112 */
[C---:B------:R-:W-:Y:S02]  /*e310*/  ISETP.LT.OR P5, PT, R35.reuse, 0xf9, !P2 ;  /* 0x000000f92300780c */ /* 0x040fe400057a1670 */
[----:B------:R-:W-:Y:S01]  /*e320*/  ISETP.LT.OR P2, PT, R35, 0xfa, !P2 ;  /* 0x000000fa2300780c */ /* 0x000fe20005741670 */
[----:B------:R-:W-:-:S05]  /*e330*/  FMUL R3, R222, UR20 ;  /* 0x00000014de037c20 */ /* 0x000fca0008400000 */
[----:B------:R-:W-:Y:S01]  /*e340*/  F2FP.SATFINITE.E4M3.F32.PACK_AB_MERGE_C R15, RZ, R3, RZ ;  /* 0x00000003ff0f723e */ /* 0x000fe200048070ff */
[----:B---3--:R-:W-:-:S04]  /*e350*/  FMUL R0, R223, UR20 ;  /* 0x00000014df007c20 */ /* 0x008fc80008400000 */
[----:B------:R1:W-:Y:S01]  /*e360*/  @!P6 STG.E.U8 desc[UR18][R26.64+0xf0], R15 ;  /* 0x0000f00f1a00e986 */ /* 0x0003e2000c101112 */
[C---:B------:R-:W-:Y:S02]  /*e370*/  ISETP.LT.OR P6, PT, R35.reuse, 0xf9, !P1 ;  /* 0x000000f92300780c */ /* 0x040fe40004fc1670 */
[----:B------:R-:W-:Y:S02]  /*e380*/  ISETP.LT.OR P1, PT, R35, 0xfa, !P1 ;  /* 0x000000fa2300780c */ /* 0x000fe40004f21670 */
[----:B0-----:R-:W-:Y:S01]  /*e390*/  F2FP.SATFINITE.E4M3.F32.PACK_AB_MERGE_C R7, RZ, R0, RZ ;  /* 0x00000000ff07723e */ /* 0x001fe200048070ff */
[----:B--2---:R-:W-:Y:S01]  /*e3a0*/  FMUL R2, R225, UR20 ;  /* 0x00000014e1027c20 */ /* 0x004fe20008400000 */
[----:B----4-:R-:W-:-:S04]  /*e3b0*/  FMUL R3, R224, UR20 ;  /* 0x00000014e0037c20 */ /* 0x010fc80008400000 */
[----:B------:R-:W-:Y:S01]  /*e3c0*/  F2FP.SATFINITE.E4M3.F32.PACK_AB_MERGE_C R9, RZ, R2, RZ ;  /* 0x00000002ff09723e */ /* 0x000fe200048070ff */
[----:B------:R-:W-:Y:S01]  /*e3d0*/  FMUL R4, R227, UR20 ;  /* 0x00000014e3047c20 */ /* 0x000fe20008400000 */
[----:B------:R-:W-:Y:S01]  /*e3e0*/  FMUL R5, R226, UR20 ;  /* 0x00000014e2057c20 */ /* 0x000fe20008400000 */
[----:B------:R-:W-:-:S03]  /*e3f0*/  F2FP.SATFINITE.E4M3.F32.PACK_AB_MERGE_C R3, RZ, R3, RZ ;  /* 0x00000003ff03723e */ /* 0x000fc600048070ff */
[----:B------:R-:W-:Y:S02]  /*e400*/  F2FP.SATFINITE.E4M3.F32.PACK_AB_MERGE_C R11, RZ, R4, RZ ;  /* 0x00000004ff0b723e */ /* 0x000fe400048070ff */
[----:B------:R-:W-:Y:S01]  /*e410*/  F2FP.SATFINITE.E4M3.F32.PACK_AB_MERGE_C R5, RZ, R5, RZ ;  /* 0x00000005ff05723e */ /* 0x000fe200048070ff */
[----:B------:R1:W-:Y:S04]  /*e420*/  @!P4 STG.E.U8 desc[UR18][R26.64+0xf1], R7 ;  /* 0x0000f1071a00c986 */ /* 0x0003e8000c101112 */
[----:B------:R1:W-:Y:S04]  /*e430*/  @!P5 STG.E.U8 desc[UR18][R24.64+0xf8], R9 ;  /* 0x0000f8091800d986 */ /* 0x0003e8000c101112 */
[----:B------:R1:W-:Y:S04]  /*e440*/  @!P2 STG.E.U8 desc[UR18][R24.64+0xf9], R3 ;  /* 0x0000f9031800a986 */ /* 0x0003e8000c101112 */
[----:B------:R1:W-:Y:S04]  /*e450*/  @!P6 STG.E.U8 desc[UR18][R26.64+0xf8], R11 ;  /* 0x0000f80b1a00e986 */ /* 0x0003e8000c101112 */
[----:B------:R1:W-:Y:S02]  /*e460*/  @!P1 STG.E.U8 desc[UR18][R26.64+0xf9], R5 ;  /* 0x0000f9051a009986 */ /* 0x0003e4000c101112 */
.L_x_293:
[----:B------:R-:W-:Y:S05]  /*e470*/  BSYNC B0 ;  /* 0x0000000000007941 */ /* 0x000fea0003800000 */
.L_x_35:
[----:B01---5:R-:W2:Y:S04]  /*e480*/  LDL.LU R3, [R1+0x74] ;  /* 0x0000740001037983 */ /* 0x023ea80000300800 */
[----:B------:R-:W2:Y:S01]  /*e490*/  LDL.LU R2, [R1+0x78] ;  /* 0x0000780001027983 */ /* 0x000ea20000300800 */
[----:B------:R-:W-:Y:S01]  /*e4a0*/  ULDC UR6, c[0x0][0xc] ;  /* 0x0000030000067ab9 */ /* 0x000fe20000000800 */
[----:B------:R-:W-:Y:S01]  /*e4b0*/  ULDC UR7, c[0x0][0x10] ;  /* 0x0000040000077ab9 */ /* 0x000fe20000000800 */
[----:B------:R-:W2:Y:S01]  /*e4c0*/  LDC R5, c[0x0][0x14] ;  /* 0x00000500ff057b82 */ /* 0x000ea20000000800 */
[----:B------:R-:W-:Y:S01]  /*e4d0*/  UIMAD.WIDE.U32 UR6, UR6, UR7, URZ ;  /* 0x00000007060672a5 */ /* 0x000fe2000f8e003f */
[----:B------:R-:W-:Y:S01]  /*e4e0*/  PRMT R0, RZ, 0x7610, R0 ;  /* 0x00007610ff007816 */ /* 0x000fe20000000000 */
[----:B------:R-:W-:-:S04]  /*e4f0*/  UMOV UR22, 0xffffffff ;  /* 0xffffffff00167882 */ /* 0x000fc80000000000 */
[----:B--2---:R-:W-:-:S04]  /*e500*/  IMAD.WIDE.U32 R2, R5, UR6, R2 ;  /* 0x0000000605027c25 */ /* 0x004fc8000f8e0002 */
[----:B------:R-:W-:Y:S01]  /*e510*/  IMAD R5, R5, UR7, RZ ;  /* 0x0000000705057c24 */ /* 0x000fe2000f8e02ff */
[----:B------:R-:W-:Y:S01]  /*e520*/  ULDC.64 UR6, c[0x0][0x650] ;  /* 0x0001940000067ab9 */ /* 0x000fe20000000a00 */
[----:B------:R-:W-:Y:S01]  /*e530*/  IMAD.MOV.U32 R19, RZ, RZ, R2 ;  /* 0x000000ffff137224 */ /* 0x000fe200078e0002 */
[----:B------:R-:W-:Y:S01]  /*e540*/  ISETP.GE.U32.AND P1, PT, R2, UR6, PT ;  /* 0x0000000602007c0c */ /* 0x000fe2000bf26070 */
[----:B------:R-:W-:Y:S02]  /*e550*/  IMAD.IADD R22, R3, 0x1, R5 ;  /* 0x0000000103167824 */ /* 0x000fe400078e0205 */
[----:B------:R-:W-:-:S03]  /*e560*/  IMAD.MOV.U32 R2, RZ, RZ, -0x1 ;  /* 0xffffffffff027424 */ /* 0x000fc600078e00ff */
[----:B------:R0:W-:Y:S01]  /*e570*/  STL [R1+0x74], R22 ;  /* 0x0000741601007387 */ /* 0x0001e20000100800 */
[----:B------:R-:W-:-:S03]  /*e580*/  ISETP.GE.U32.AND.EX P1, PT, R22, UR7, PT, P1 ;  /* 0x0000000716007c0c */ /* 0x000fc6000bf26110 */
[----:B------:R0:W-:Y:S04]  /*e590*/  STL [R1+0x78], R19 ;  /* 0x0000781301007387 */ /* 0x0001e80000100800 */
[----:B------:R0:W-:Y:S06]  /*e5a0*/  STL [R1+0x7c], R2 ;  /* 0x00007c0201007387 */ /* 0x0001ec0000100800 */
[----:B------:R-:W-:Y:S05]  /*e5b0*/  @P1 BRA `(.L_x_294) ;  /* 0x00000004006c1947 */ /* 0x000fea0003800000 */
[----:B------:R-:W1:Y:S01]  /*e5c0*/  S2R R14, SR_CTAID.X ;  /* 0x00000000000e7919 */ /* 0x000e620000002500 */
[----:B------:R-:W2:Y:S01]  /*e5d0*/  LDC.64 R8, c[0x0][0x628] ;  /* 0x00018a00ff087b82 */ /* 0x000ea20000000a00 */
[----:B------:R-:W-:Y:S01]  /*e5e0*/  ULDC UR6, c[0x0][0x150] ;  /* 0x0000540000067ab9 */ /* 0x000fe20000000800 */
[----:B------:R-:W-:Y:S01]  /*e5f0*/  IMAD.MOV.U32 R6, RZ, RZ, R19 ;  /* 0x000000ffff067224 */ /* 0x000fe200078e0013 */
[----:B------:R-:W0:Y:S01]  /*e600*/  S2R R16, SR_CTAID.Y ;  /* 0x0000000000107919 */ /* 0x000e220000002600 */
[----:B------:R-:W-:-:S04]  /*e610*/  IMAD.MOV.U32 R7, RZ, RZ, R22 ;  /* 0x000000ffff077224 */ /* 0x000fc800078e0016 */
[----:B------:R-:W0:Y:S08]  /*e620*/  LDC R17, c[0x0][0x144] ;  /* 0x00005100ff117b82 */ /* 0x000e300000000800 */
[----:B------:R-:W0:Y:S08]  /*e630*/  LDC R10, c[0x0][0x630] ;  /* 0x00018c00ff0a7b82 */ /* 0x000e300000000800 */
[----:B------:R-:W0:Y:S01]  /*e640*/  LDC.64 R12, c[0x0][0x620] ;  /* 0x00018800ff0c7b82 */ /* 0x000e220000000a00 */
[----:B--2---:R-:W-:-:S04]  /*e650*/  ISETP.NE.U32.AND P1, PT, R8, RZ, PT ;  /* 0x000000ff0800720c */ /* 0x004fc80003f25070 */
[----:B------:R-:W-:Y:S02]  /*e660*/  ISETP.NE.AND.EX P1, PT, R9, RZ, PT, P1 ;  /* 0x000000ff0900720c */ /* 0x000fe40003f25310 */
[----:B-1----:R-:W-:-:S05]  /*e670*/  I2FP.F32.U32 R0, R14 ;  /* 0x0000000e00007245 */ /* 0x002fca0000201000 */
[----:B------:R-:W-:-:S04]  /*e680*/  FMUL R0, R0, UR6 ;  /* 0x0000000600007c20 */ /* 0x000fc80008400000 */
[----:B------:R1:W2:Y:S02]  /*e690*/  F2I.U32.TRUNC.NTZ R15, R0 ;  /* 0x00000000000f7305 */ /* 0x0002a4000020f000 */
[----:B------:R-:W-:Y:S05]  /*e6a0*/  @!P1 BRA `(.L_x_295) ;  /* 0x0000000000289947 */ /* 0x000fea0003800000 */
[----:B-1----:R-:W1:Y:S02]  /*e6b0*/  LDC R0, c[0x0][0x634] ;  /* 0x00018d00ff007b82 */ /* 0x002e640000000800 */
[----:B-1----:R-:W-:-:S05]  /*e6c0*/  IADD3 R7, P1, R19, R0, RZ ;  /* 0x0000000013077210 */ /* 0x002fca0007f3e0ff */
[----:B------:R-:W-:-:S04]  /*e6d0*/  IMAD.X R11, RZ, RZ, R22, P1 ;  /* 0x000000ffff0b7224 */ /* 0x000fc800008e0616 */
[----:B0-----:R-:W-:-:S04]  /*e6e0*/  IMAD.WIDE.U32 R2, R11, R8, RZ ;  /* 0x000000080b027225 */ /* 0x001fc800078e00ff */
[----:B------:R-:W-:-:S04]  /*e6f0*/  IMAD.WIDE.U32 R4, P1, R7, R9, R2 ;  /* 0x0000000907047225 */ /* 0x000fc80007820002 */
[----:B------:R-:W-:-:S04]  /*e700*/  IMAD.WIDE.U32 R2, R7, R8, RZ ;  /* 0x0000000807027225 */ /* 0x000fc800078e00ff */
[----:B------:R-:W-:Y:S01]  /*e710*/  IMAD.X R7, RZ, RZ, RZ, P1 ;  /* 0x000000ffff077224 */ /* 0x000fe200008e06ff */
[----:B------:R-:W-:Y:S01]  /*e720*/  IADD3 RZ, P1, R3, R4, RZ ;  /* 0x0000000403ff7210 */ /* 0x000fe20007f3e0ff */
[----:B------:R-:W-:-:S04]  /*e730*/  IMAD.MOV.U32 R6, RZ, RZ, R5 ;  /* 0x000000ffff067224 */ /* 0x000fc800078e0005 */
[----:B------:R-:W-:-:S08]  /*e740*/  IMAD.WIDE.U32.X R6, R11, R9, R6, P1 ;  /* 0x000000090b067225 */ /* 0x000fd000008e0406 */
.L_x_295:
[-CC-:B0---4-:R-:W-:Y:S01]  /*e750*/  SHF.R.U64 R24, R6, R10.reuse, R7.reuse ;  /* 0x0000000a06187219 */ /* 0x191fe20000001207 */
[----:B------:R-:W0:Y:S01]  /*e760*/  LDC.64 R20, c[0x0][0x640] ;  /* 0x00019000ff147b82 */ /* 0x000e220000000a00 */
[----:B-1----:R-:W-:Y:S01]  /*e770*/  SHF.R.U32.HI R0, RZ, R10, R7 ;  /* 0x0000000aff007219 */ /* 0x002fe20000011607 */
[----:B------:R-:W-:Y:S01]  /*e780*/  IMAD.MOV.U32 R2, RZ, RZ, R19 ;  /* 0x000000ffff027224 */ /* 0x000fe200078e0013 */
[----:B------:R-:W-:Y:S01]  /*e790*/  IADD3 R5, P1, RZ, -R24, RZ ;  /* 0x80000018ff057210 */ /* 0x000fe20007f3e0ff */
[----:B--2---:R-:W-:Y:S01]  /*e7a0*/  IMAD.MOV R15, RZ, RZ, -R15 ;  /* 0x000000ffff0f7224 */ /* 0x004fe200078e0a0f */
[----:B------:R-:W-:Y:S01]  /*e7b0*/  ULDC UR6, c[0x0][0x154] ;  /* 0x0000550000067ab9 */ /* 0x000fe20000000800 */
[----:B------:R-:W-:Y:S02]  /*e7c0*/  IMAD.MOV.U32 R7, RZ, RZ, 0x1 ;  /* 0x00000001ff077424 */ /* 0x000fe400078e00ff */
[----:B------:R-:W1:Y:S01]  /*e7d0*/  LDC R4, c[0x0][0x618] ;  /* 0x00018600ff047b82 */ /* 0x000e620000000800 */
[----:B------:R-:W-:-:S02]  /*e7e0*/  IMAD.X R3, RZ, RZ, ~R0, P1 ;  /* 0x000000ffff037224 */ /* 0x000fc400008e0e00 */
[----:B------:R-:W-:Y:S02]  /*e7f0*/  IMAD R15, R17, R15, R14 ;  /* 0x0000000f110f7224 */ /* 0x000fe400078e020e */
[-C--:B------:R-:W-:Y:S02]  /*e800*/  IMAD R0, R3, R12.reuse, RZ ;  /* 0x0000000c03007224 */ /* 0x080fe400078e02ff */
[----:B------:R-:W-:Y:S01]  /*e810*/  IMAD.MOV.U32 R3, RZ, RZ, R22 ;  /* 0x000000ffff037224 */ /* 0x000fe200078e0016 */
[----:B------:R-:W2:Y:S01]  /*e820*/  LDC R6, c[0x0][0x608] ;  /* 0x00018200ff067b82 */ /* 0x000ea20000000800 */
[----:B------:R-:W-:-:S04]  /*e830*/  IMAD.WIDE.U32 R2, R5, R12, R2 ;  /* 0x0000000c05027225 */ /* 0x000fc800078e0002 */
[----:B------:R-:W-:-:S03]  /*e840*/  IMAD R5, R5, R13, R0 ;  /* 0x0000000d05057224 */ /* 0x000fc600078e0200 */
[----:B------:R-:W4:Y:S01]  /*e850*/  LDC R18, c[0x0][0x658] ;  /* 0x00019600ff127b82 */ /* 0x000f220000000800 */
[----:B------:R-:W-:Y:S01]  /*e860*/  I2FP.F32.U32 R0, R16 ;  /* 0x0000001000007245 */ /* 0x000fe20000201000 */
[----:B------:R-:W-:Y:S01]  /*e870*/  IMAD.IADD R3, R3, 0x1, R5 ;  /* 0x0000000103037824 */ /* 0x000fe200078e0205 */
[----:B0-----:R-:W-:Y:S01]  /*e880*/  ISETP.NE.U32.AND P1, PT, R20, RZ, PT ;  /* 0x000000ff1400720c */ /* 0x001fe20003f25070 */
[----:B------:R-:W-:Y:S02]  /*e890*/  IMAD.MOV.U32 R5, RZ, RZ, -0x1 ;  /* 0xffffffffff057424 */ /* 0x000fe400078e00ff */
[----:B------:R-:W-:Y:S02]  /*e8a0*/  FMUL R0, R0, UR6 ;  /* 0x0000000600007c20 */ /* 0x000fe40008400000 */
[----:B------:R-:W0:Y:S01]  /*e8b0*/  LDC R13, c[0x0][0x148] ;  /* 0x00005200ff0d7b82 */ /* 0x000e220000000800 */
[----:B-1----:R-:W-:Y:S01]  /*e8c0*/  SHF.R.U64 R10, R2, R4, R3 ;  /* 0x00000004020a7219 */ /* 0x002fe20000001203 */
[----:B------:R1:W0:Y:S01]  /*e8d0*/  F2I.U32.TRUNC.NTZ R12, R0 ;  /* 0x00000000000c7305 */ /* 0x000222000020f000 */
[----:B------:R-:W-:-:S02]  /*e8e0*/  ISETP.NE.AND.EX P1, PT, R21, RZ, PT, P1 ;  /* 0x000000ff1500720c */ /* 0x000fc40003f25310 */
[----:B------:R-:W-:-:S03]  /*e8f0*/  SHF.R.U32.HI R3, RZ, R4, R3 ;  /* 0x00000004ff037219 */ /* 0x000fc60000011603 */
[----:B------:R-:W0:Y:S01]  /*e900*/  LDC R14, c[0x0][0x600] ;  /* 0x00018000ff0e7b82 */ /* 0x000e220000000800 */
[-CC-:B--2---:R-:W-:Y:S02]  /*e910*/  SHF.R.U64 R8, R10, R6.reuse, R3.reuse ;  /* 0x000000060a087219 */ /* 0x184fe40000001203 */
[----:B------:R-:W-:-:S05]  /*e920*/  SHF.R.U32.HI R3, RZ, R6, R3 ;  /* 0x00000006ff037219 */ /* 0x000fca0000011603 */
[----:B------:R-:W2:Y:S01]  /*e930*/  LDC R19, c[0x0][0x648] ;  /* 0x00019200ff137b82 */ /* 0x000ea20000000800 */
[-CC-:B----4-:R-:W-:Y:S02]  /*e940*/  SHF.R.U64 R11, R8, R18.reuse, R3.reuse ;  /* 0x00000012080b7219 */ /* 0x190fe40000001203 */
[-C--:B------:R-:W-:Y:S02]  /*e950*/  SHF.L.U32 R5, R5, R18.reuse, RZ ;  /* 0x0000001205057219 */ /* 0x080fe400000006ff */
[-C--:B------:R-:W-:Y:S01]  /*e960*/  SHF.R.U32.HI R3, RZ, R18.reuse, R3 ;  /* 0x00000012ff037219 */ /* 0x080fe20000011603 */
[----:B------:R-:W-:Y:S01]  /*e970*/  IMAD.MOV.U32 R2, RZ, RZ, R11 ;  /* 0x000000ffff027224 */ /* 0x000fe200078e000b */
[----:B------:R-:W-:Y:S01]  /*e980*/  SHF.L.U32 R34, R7, R18, RZ ;  /* 0x0000001207227219 */ /* 0x000fe200000006ff */
[----:B------:R-:W4:Y:S01]  /*e990*/  LDC R22, c[0x0][0x638] ;  /* 0x00018e00ff167b82 */ /* 0x000f220000000800 */
[----:B------:R-:W-:-:S07]  /*e9a0*/  LOP3.LUT R17, RZ, R5, RZ, 0x33, !PT ;  /* 0x00000005ff117212 */ /* 0x000fce00078e33ff */
[----:B------:R-:W0:Y:S01]  /*e9b0*/  LDC R23, c[0x0][0x610] ;  /* 0x00018400ff177b82 */ /* 0x000e220000000800 */
[----:B-1----:R-:W-:Y:S05]  /*e9c0*/  @!P1 BRA `(.L_x_296) ;  /* 0x0000000000289947 */ /* 0x002fea0003800000 */
[----:B------:R-:W1:Y:S02]  /*e9d0*/  LDC R0, c[0x0][0x64c] ;  /* 0x00019300ff007b82 */ /* 0x000e640000000800 */
[----:B-1----:R-:W-:-:S05]  /*e9e0*/  IADD3 R7, P1, R11, R0, RZ ;  /* 0x000000000b077210 */ /* 0x002fca0007f3e0ff */
        /* <DEDUP_REMOVED lines=8> */
.L_x_296:
[----:B--2---:R-:W-:Y:S01]  /*ea70*/  SHF.R.U64 R0, R2, R19, R3 ;  /* 0x0000001302007219 */ /* 0x004fe20000001203 */
[----:B0-----:R-:W-:Y:S01]  /*ea80*/  VIADD R3, R14, 0xffffffff ;  /* 0xffffffff0e037836 */ /* 0x001fe20000000000 */
[----:B------:R-:W-:Y:S01]  /*ea90*/  LOP3.LUT R5, R8, R17, RZ, 0xc0, !PT ;  /* 0x0000001108057212 */ /* 0x000fe200078ec0ff */
[----:B------:R-:W-:Y:S01]  /*eaa0*/  IMAD.MOV R12, RZ, RZ, -R12 ;  /* 0x000000ffff0c7224 */ /* 0x000fe200078e0a0c */
[----:B------:R-:W-:Y:S01]  /*eab0*/  R2UR UR22, R24 ;  /* 0x00000000181672ca */ /* 0x000fe200000e0000 */
[----:B------:R-:W-:Y:S01]  /*eac0*/  IMAD.MOV R2, RZ, RZ, -R0 ;  /* 0x000000ffff027224 */ /* 0x000fe200078e0a00 */
[----:B------:R-:W-:Y:S01]  /*ead0*/  LOP3.LUT R3, R10, R3, RZ, 0xc0, !PT ;  /* 0x000000030a037212 */ /* 0x000fe200078ec0ff */
[----:B------:R-:W-:Y:S02]  /*eae0*/  IMAD R34, R34, R0, R5 ;  /* 0x0000000022227224 */ /* 0x000fe400078e0205 */
[----:B------:R-:W-:Y:S02]  /*eaf0*/  @P3 IMAD R15, R13, R12, R16 ;  /* 0x0000000c0d0f3224 */ /* 0x000fe400078e0210 */
[----:B----4-:R-:W-:-:S02]  /*eb00*/  IMAD R0, R2, R22, R11 ;  /* 0x0000001602007224 */ /* 0x010fc400078e020b */
[----:B------:R-:W-:Y:S02]  /*eb10*/  IMAD R34, R34, R23, R15 ;  /* 0x0000001722227224 */ /* 0x000fe400078e020f */
[----:B------:R-:W-:Y:S02]  /*eb20*/  IMAD R3, R0, R14, R3 ;  /* 0x0000000e00037224 */ /* 0x000fe400078e0203 */
[----:B------:R-:W-:-:S03]  /*eb30*/  IMAD.MOV.U32 R0, RZ, RZ, 0x1 ;  /* 0x00000001ff007424 */ /* 0x000fc600078e00ff */
[----:B------:R-:W-:Y:S02]  /*eb40*/  SEL R2, R3, R34, !P3 ;  /* 0x0000002203027207 */ /* 0x000fe40005800000 */
[----:B------:R-:W-:-:S03]  /*eb50*/  SEL R34, R34, R3, !P3 ;  /* 0x0000000322227207 */ /* 0x000fc60005800000 */
[----:B------:R1:W-:Y:S04]  /*eb60*/  STL [R1+0x7c], R2 ;  /* 0x00007c0201007387 */ /* 0x0003e80000100800 */
.L_x_294:
[----:B------:R-:W-:Y:S01]  /*eb70*/  UIADD3 UR5, UR12, UR5, URZ ;  /* 0x000000050c057290 */ /* 0x000fe2000fffe03f */
[----:B------:R2:W-:Y:S01]  /*eb80*/  STL [R1+0x80], R34 ;  /* 0x0000802201007387 */ /* 0x0005e20000100800 */
[----:B------:R-:W-:Y:S02]  /*eb90*/  LOP3.LUT P1, RZ, R0, 0xff, RZ, 0xc0, !PT ;  /* 0x000000ff00ff7812 */ /* 0x000fe4000782c0ff */
[----:B------:R-:W-:Y:S02]  /*eba0*/  USHF.R.U32.HI UR6, URZ, 0x2, UR5 ;  /* 0x000000023f067899 */ /* 0x000fe40008011605 */
[----:B------:R-:W-:Y:S02]  /*ebb0*/  UISETP.GT.U32.AND UP0, UPT, UR5, 0x3, UPT ;  /* 0x000000030500788c */ /* 0x000fe4000bf04070 */
[----:B------:R-:W-:Y:S02]  /*ebc0*/  ULOP3.LUT UR6, UR6, 0x1, URZ, 0xc0, !UPT ;  /* 0x0000000106067892 */ /* 0x000fe4000f8ec03f */
[----:B------:R-:W-:-:S02]  /*ebd0*/  UISETP.LT.U32.AND UP0, UPT, UR12, 0x4, UP0 ;  /* 0x000000040c00788c */ /* 0x000fc40008701070 */
[----:B------:R-:W-:Y:S02]  /*ebe0*/  UISETP.NE.U32.AND UP1, UPT, UR6, 0x1, UPT ;  /* 0x000000010600788c */ /* 0x000fe4000bf25070 */
[----:B------:R-:W-:Y:S02]  /*ebf0*/  USEL UR7, URZ, 0x1, !UP0 ;  /* 0x000000013f077887 */ /* 0x000fe4000c000000 */
[----:B------:R-:W-:Y:S02]  /*ec00*/  UISETP.GT.U32.AND UP1, UPT, UR12, 0x3, !UP1 ;  /* 0x000000030c00788c */ /* 0x000fe4000cf24070 */
[----:B------:R-:W-:Y:S02]  /*ec10*/  ULOP3.LUT UR5, UR5, 0x3, URZ, 0xc0, !UPT ;  /* 0x0000000305057892 */ /* 0x000fe4000f8ec03f */
[----:B------:R-:W-:-:S04]  /*ec20*/  USEL UR6, URZ, 0x1, !UP1 ;  /* 0x000000013f067887 */ /* 0x000fc8000c800000 */
[----:B------:R-:W-:Y:S01]  /*ec30*/  ULOP3.LUT UR4, UR6, UR4, UR7, 0x96, !UPT ;  /* 0x0000000406047292 */ /* 0x000fe2000f8e9607 */
[----:B--2---:R-:W-:Y:S11]  /*ec40*/  @P1 BRA `(.L_x_297) ;  /* 0xffffff2400841947 */ /* 0x004ff6000383ffff */
[----:B------:R-:W-:Y:S05]  /*ec50*/  EXIT ;  /* 0x000000000000794d */ /* 0x000fea0003800000 */
.L_x_7:
[----:B------:R-:W2:Y:S01]  /*ec60*/  LDL R22, [R1+0x78] ;  /* 0x0000780001167983 */ /* 0x000ea20000100800 */
[----:B0-----:R-:W-:-:S03]  /*ec70*/  ULDC.64 UR4, c[0x0][0x650] ;  /* 0x0001940000047ab9 */ /* 0x001fc60000000a00 */
[----:B-1----:R-:W3:Y:S01]  /*ec80*/  LDL R23, [R1+0x74] ;  /* 0x0000740001177983 */ /* 0x002ee20000100800 */
[----:B------:R-:W-:Y:S01]  /*ec90*/  PRMT R4, RZ, 0x7610, R4 ;  /* 0x00007610ff047816 */ /* 0x000fe20000000004 */
[----:B------:R-:W-:Y:S02]  /*eca0*/  IMAD.MOV.U32 R5, RZ, RZ, -0x1 ;  /* 0xffffffffff057424 */ /* 0x000fe400078e00ff */
[----:B------:R-:W-:Y:S02]  /*ecb0*/  IMAD.MOV.U32 R7, RZ, RZ, -0x1 ;  /* 0xffffffffff077424 */ /* 0x000fe400078e00ff */
[----:B------:R-:W-:Y:S01]  /*ecc0*/  IMAD.MOV.U32 R6, RZ, RZ, -0x1 ;  /* 0xffffffffff067424 */ /* 0x000fe200078e00ff */
[----:B--2---:R-:W-:-:S04]  /*ecd0*/  ISETP.GE.U32.AND P0, PT, R22, UR4, PT ;  /* 0x0000000416007c0c */ /* 0x004fc8000bf06070 */
[----:B---3--:R-:W-:-:S13]  /*ece0*/  ISETP.GE.U32.AND.EX P0, PT, R23, UR5, PT, P0 ;  /* 0x0000000517007c0c */ /* 0x008fda000bf06100 */
[----:B------:R-:W-:Y:S05]  /*ecf0*/  @P0 BRA `(.L_x_298) ;  /* 0x00000004002c0947 */ /* 0x000fea0003800000 */
[----:B------:R-:W0:Y:S01]  /*ed00*/  LDC.64 R14, c[0x0][0x628] ;  /* 0x00018a00ff0e7b82 */ /* 0x000e220000000a00 */
[----:B------:R-:W-:Y:S02]  /*ed10*/  IMAD.MOV.U32 R8, RZ, RZ, R22 ;  /* 0x000000ffff087224 */ /* 0x000fe400078e0016 */
[----:B------:R-:W-:-:S05]  /*ed20*/  IMAD.MOV.U32 R9, RZ, RZ, R23 ;  /* 0x000000ffff097224 */ /* 0x000fca00078e0017 */
[----:B------:R-:W1:Y:S08]  /*ed30*/  LDC R10, c[0x0][0x630] ;  /* 0x00018c00ff0a7b82 */ /* 0x000e700000000800 */
[----:B------:R-:W2:Y:S01]  /*ed40*/  LDC.64 R16, c[0x0][0x620] ;  /* 0x00018800ff107b82 */ /* 0x000ea20000000a00 */
[----:B0-----:R-:W-:-:S04]  /*ed50*/  ISETP.NE.U32.AND P0, PT, R14, RZ, PT ;  /* 0x000000ff0e00720c */ /* 0x001fc80003f05070 */
[----:B------:R-:W-:-:S13]  /*ed60*/  ISETP.NE.AND.EX P0, PT, R15, RZ, PT, P0 ;  /* 0x000000ff0f00720c */ /* 0x000fda0003f05300 */
[----:B-12---:R-:W-:Y:S05]  /*ed70*/  @!P0 BRA `(.L_x_299) ;  /* 0x0000000000288947 */ /* 0x006fea0003800000 */
        /* <DEDUP_REMOVED lines=10> */
.L_x_299:
[----:B------:R-:W0:Y:S01]  /*ee20*/  LDC.64 R20, c[0x0][0x640] ;  /* 0x00019000ff147b82 */ /* 0x000e220000000a00 */
[-CC-:B------:R-:W-:Y:S02]  /*ee30*/  SHF.R.U64 R14, R8, R10.reuse, R9.reuse ;  /* 0x0000000a080e7219 */ /* 0x180fe40000001209 */
[----:B------:R-:W-:Y:S02]  /*ee40*/  SHF.R.U32.HI R4, RZ, R10, R9 ;  /* 0x0000000aff047219 */ /* 0x000fe40000011609 */
[----:B------:R-:W-:-:S03]  /*ee50*/  IADD3 R7, P0, RZ, -R14, RZ ;  /* 0x8000000eff077210 */ /* 0x000fc60007f1e0ff */
[----:B------:R-:W1:Y:S02]  /*ee60*/  LDC R8, c[0x0][0x618] ;  /* 0x00018600ff087b82 */ /* 0x000e640000000800 */
[----:B------:R-:W-:Y:S02]  /*ee70*/  IMAD.X R5, RZ, RZ, ~R4, P0 ;  /* 0x000000ffff057224 */ /* 0x000fe400000e0e04 */
[----:B------:R-:W-:Y:S02]  /*ee80*/  IMAD.MOV.U32 R4, RZ, RZ, R22 ;  /* 0x000000ffff047224 */ /* 0x000fe400078e0016 */
[-C--:B------:R-:W-:Y:S02]  /*ee90*/  IMAD R6, R5, R16.reuse, RZ ;  /* 0x0000001005067224 */ /* 0x080fe400078e02ff */
[----:B------:R-:W2:Y:S01]  /*eea0*/  LDC R18, c[0x0][0x608] ;  /* 0x00018200ff127b82 */ /* 0x000ea20000000800 */
[----:B------:R-:W-:Y:S02]  /*eeb0*/  IMAD.MOV.U32 R5, RZ, RZ, R23 ;  /* 0x000000ffff057224 */ /* 0x000fe400078e0017 */
[----:B------:R-:W-:-:S05]  /*eec0*/  IMAD.WIDE.U32 R4, R7, R16, R4 ;  /* 0x0000001007047225 */ /* 0x000fca00078e0004 */
[----:B------:R-:W3:Y:S01]  /*eed0*/  LDC R19, c[0x0][0x658] ;  /* 0x00019600ff137b82 */ /* 0x000ee20000000800 */
[----:B------:R-:W-:Y:S01]  /*eee0*/  IMAD R7, R7, R17, R6 ;  /* 0x0000001107077224 */ /* 0x000fe200078e0206 */
[----:B0-----:R-:W-:Y:S01]  /*eef0*/  ISETP.NE.U32.AND P0, PT, R20, RZ, PT ;  /* 0x000000ff1400720c */ /* 0x001fe20003f05070 */
[----:B------:R-:W-:Y:S02]  /*ef00*/  IMAD.MOV.U32 R6, RZ, RZ, -0x1 ;  /* 0xffffffffff067424 */ /* 0x000fe400078e00ff */
[----:B------:R-:W-:Y:S01]  /*ef10*/  IMAD.IADD R5, R5, 0x1, R7 ;  /* 0x0000000105057824 */ /* 0x000fe200078e0207 */
[----:B------:R-:W-:Y:S02]  /*ef20*/  ISETP.NE.AND.EX P0, PT, R21, RZ, PT, P0 ;  /* 0x000000ff1500720c */ /* 0x000fe40003f05300 */
[----:B------:R-:W0:Y:S02]  /*ef30*/  LDC R17, c[0x0][0x600] ;  /* 0x00018000ff117b82 */ /* 0x000e240000000800 */
[----:B-1----:R-:W-:-:S02]  /*ef40*/  SHF.R.U64 R10, R4, R8, R5 ;  /* 0x00000008040a7219 */ /* 0x002fc40000001205 */
[----:B------:R-:W-:-:S04]  /*ef50*/  SHF.R.U32.HI R5, RZ, R8, R5 ;  /* 0x00000008ff057219 */ /* 0x000fc80000011605 */
[----:B------:R-:W1:Y:S01]  /*ef60*/  LDC R22, c[0x0][0x648] ;  /* 0x00019200ff167b82 */ /* 0x000e620000000800 */
[-CC-:B--2---:R-:W-:Y:S02]  /*ef70*/  SHF.R.U64 R15, R10, R18.reuse, R5.reuse ;  /* 0x000000120a0f7219 */ /* 0x184fe40000001205 */
[----:B------:R-:W-:Y:S01]  /*ef80*/  SHF.R.U32.HI R4, RZ, R18, R5 ;  /* 0x00000012ff047219 */ /* 0x000fe20000011605 */
[----:B------:R-:W-:-:S04]  /*ef90*/  IMAD.MOV.U32 R18, RZ, RZ, 0x1 ;  /* 0x00000001ff127424 */ /* 0x000fc800078e00ff */
[----:B------:R-:W2:Y:S01]  /*efa0*/  LDC R23, c[0x0][0x638] ;  /* 0x00018e00ff177b82 */ /* 0x000ea20000000800 */
[-CC-:B---3--:R-:W-:Y:S02]  /*efb0*/  SHF.R.U64 R16, R15, R19.reuse, R4.reuse ;  /* 0x000000130f107219 */ /* 0x188fe40000001204 */
[-C--:B------:R-:W-:Y:S02]  /*efc0*/  SHF.L.U32 R6, R6, R19.reuse, RZ ;  /* 0x0000001306067219 */ /* 0x080fe400000006ff */
[----:B------:R-:W-:Y:S01]  /*efd0*/  SHF.R.U32.HI R5, RZ, R19, R4 ;  /* 0x00000013ff057219 */ /* 0x000fe20000011604 */
[----:B------:R-:W-:Y:S01]  /*efe0*/  IMAD.MOV.U32 R4, RZ, RZ, R16 ;  /* 0x000000ffff047224 */ /* 0x000fe200078e0010 */
[----:B------:R-:W-:Y:S01]  /*eff0*/  LOP3.LUT R24, RZ, R6, RZ, 0x33, !PT ;  /* 0x00000006ff187212 */ /* 0x000fe200078e33ff */
[----:B------:R-:W3:Y:S01]  /*f000*/  LDC R25, c[0x0][0x610] ;  /* 0x00018400ff197b82 */ /* 0x000ee20000000800 */
[----:B------:R-:W-:Y:S05]  /*f010*/  @!P0 BRA `(.L_x_300) ;  /* 0x0000000000288947 */ /* 0x000fea0003800000 */
        /* <DEDUP_REMOVED lines=10> */
.L_x_300:
[----:B-1----:R-:W-:Y:S01]  /*f0c0*/  SHF.R.U64 R4, R4, R22, R5 ;  /* 0x0000001604047219 */ /* 0x002fe20000001205 */
[----:B0-----:R-:W-:Y:S01]  /*f0d0*/  VIADD R7, R17, 0xffffffff ;  /* 0xffffffff11077836 */ /* 0x001fe20000000000 */
[----:B------:R-:W-:Y:S01]  /*f0e0*/  SHF.L.U32 R18, R18, R19, RZ ;  /* 0x0000001312127219 */ /* 0x000fe200000006ff */
[----:B------:R-:W-:Y:S01]  /*f0f0*/  @P3 IMAD R0, R11, R12, R2 ;  /* 0x0000000c0b003224 */ /* 0x000fe200078e0202 */
[----:B------:R-:W-:Y:S01]  /*f100*/  LOP3.LUT R3, R15, R24, RZ, 0xc0, !PT ;  /* 0x000000180f037212 */ /* 0x000fe200078ec0ff */
[----:B------:R-:W-:Y:S01]  /*f110*/  IMAD.MOV R5, RZ, RZ, -R4 ;  /* 0x000000ffff057224 */ /* 0x000fe200078e0a04 */
[----:B------:R-:W-:Y:S01]  /*f120*/  LOP3.LUT R7, R10, R7, RZ, 0xc0, !PT ;  /* 0x000000070a077212 */ /* 0x000fe200078ec0ff */
[----:B------:R-:W-:Y:S02]  /*f130*/  IMAD.MOV.U32 R6, RZ, RZ, R14 ;  /* 0x000000ffff067224 */ /* 0x000fe400078e000e */
[----:B------:R-:W-:Y:S02]  /*f140*/  IMAD R3, R18, R4, R3 ;  /* 0x0000000412037224 */ /* 0x000fe400078e0203 */
[----:B--2---:R-:W-:-:S02]  /*f150*/  IMAD R2, R5, R23, R16 ;  /* 0x0000001705027224 */ /* 0x004fc400078e0210 */
[----:B---3--:R-:W-:Y:S02]  /*f160*/  IMAD R0, R3, R25, R0 ;  /* 0x0000001903007224 */ /* 0x008fe400078e0200 */
[----:B------:R-:W-:Y:S02]  /*f170*/  IMAD R5, R2, R17, R7 ;  /* 0x0000001102057224 */ /* 0x000fe400078e0207 */
[----:B------:R-:W-:-:S03]  /*f180*/  IMAD.MOV.U32 R4, RZ, RZ, 0x1 ;  /* 0x00000001ff047424 */ /* 0x000fc600078e00ff */
[----:B------:R-:W-:Y:S02]  /*f190*/  SEL R7, R5, R0, !P3 ;  /* 0x0000000005077207 */ /* 0x000fe40005800000 */
[----:B------:R-:W-:-:S07]  /*f1a0*/  SEL R5, R0, R5, !P3 ;  /* 0x0000000500057207 */ /* 0x000fce0005800000 */
.L_x_298:
[----:B------:R-:W-:-:S08]  /*f1b0*/  NOP ;  /* 0x0000000000007918 */ /* 0x000fd00000000000 */
[----:B------:R-:W0:-:S00]  /*f1c0*/  USETMAXREG.DEALLOC.CTAPOOL 0x28 ;  /* 0x00000028000079c8 */ /* 0x000e0000080e0500 */
[----:B------:R-:W-:-:S13]  /*f1d0*/  ISETP.NE.AND P0, PT, RZ, UR8, PT ;  /* 0x00000008ff007c0c */ /* 0x000fda000bf05270 */
[----:B------:R-:W-:Y:S05]  /*f1e0*/  @P0 EXIT ;  /* 0x000000000000094d */ /* 0x000fea0003800000 */
[----:B0-----:R-:W-:Y:S01]  /*f1f0*/  LOP3.LUT P0, RZ, R4, 0xff, RZ, 0xc0, !PT ;  /* 0x000000ff04ff7812 */ /* 0x001fe2000780c0ff */
[----:B------:R-:W-:Y:S02]  /*f200*/  IMAD.MOV.U32 R11, RZ, RZ, 0x1 ;  /* 0x00000001ff0b7424 */ /* 0x000fe400078e00ff */
[----:B------:R-:W-:-:S10]  /*f210*/  IMAD.MOV.U32 R10, RZ, RZ, RZ ;  /* 0x000000ffff0a7224 */ /* 0x000fd400078e00ff */
[----:B------:R-:W-:Y:S05]  /*f220*/  @!P0 BRA `(.L_x_301) ;  /* 0x0000000c00608947 */ /* 0x000fea0003800000 */
[----:B------:R-:W0:Y:S01]  /*f230*/  S2UR UR12, SR_CgaCtaId ;  /* 0x00000000000c79c3 */ /* 0x000e220000008800 */
[----:B------:R-:W-:Y:S01]  /*f240*/  ULDC UR4, c[0x0][0x28c] ;  /* 0x0000a30000047ab9 */ /* 0x000fe20000000800 */
[----:B------:R-:W-:Y:S01]  /*f250*/  ULDC UR6, c[0x0][0x658] ;  /* 0x0001960000067ab9 */ /* 0x000fe20000000800 */
[----:B------:R-:W-:Y:S01]  /*f260*/  UIADD3 UR10, UR4, 0x7f, URZ ;  /* 0x0000007f040a7890 */ /* 0x000fe2000fffe03f */
[----:B------:R-:W-:Y:S01]  /*f270*/  BSSY B0, `(.L_x_301) ;  /* 0x00000d3000007945 */ /* 0x000fe20003800000 */
[----:B------:R-:W-:Y:S01]  /*f280*/  UMOV UR7, 0xffffffff ;  /* 0xffffffff00077882 */ /* 0x000fe20000000000 */
[----:B------:R-:W-:Y:S01]  /*f290*/  ULDC UR5, c[0x0][0x600] ;  /* 0x0001800000057ab9 */ /* 0x000fe20000000800 */
[----:B------:R-:W-:Y:S01]  /*f2a0*/  UMOV UR9, 0x1 ;  /* 0x0000000100097882 */ /* 0x000fe20000000000 */
[----:B------:R-:W-:Y:S01]  /*f2b0*/  USHF.L.U32 UR7, UR7, UR6, URZ ;  /* 0x0000000607077299 */ /* 0x000fe2000800063f */
[----:B------:R-:W-:Y:S01]  /*f2c0*/  IMAD.MOV.U32 R9, RZ, RZ, 0x1 ;  /* 0x00000001ff097424 */ /* 0x000fe200078e00ff */
[----:B------:R-:W-:Y:S01]  /*f2d0*/  UIADD3 UR4, UR5, -0x1, URZ ;  /* 0xffffffff05047890 */ /* 0x000fe2000fffe03f */
[----:B------:R-:W-:Y:S01]  /*f2e0*/  IMAD.MOV.U32 R11, RZ, RZ, 0x1 ;  /* 0x00000001ff0b7424 */ /* 0x000fe200078e00ff */
[----:B------:R-:W-:Y:S01]  /*f2f0*/  USHF.R.S32.HI UR11, URZ, 0x1f, UR10 ;  /* 0x0000001f3f0b7899 */ /* 0x000fe2000801140a */
[----:B------:R-:W-:Y:S01]  /*f300*/  IMAD.MOV.U32 R10, RZ, RZ, RZ ;  /* 0x000000ffff0a7224 */ /* 0x000fe200078e00ff */
[----:B------:R-:W-:Y:S01]  /*f310*/  ULDC UR8, c[0x0][0xc] ;  /* 0x0000030000087ab9 */ /* 0x000fe20000000800 */
[----:B------:R-:W-:-:S02]  /*f320*/  USHF.L.U32 UR5, UR9, UR6, URZ ;  /* 0x0000000609057299 */ /* 0x000fc4000800063f */
[----:B------:R-:W-:Y:S01]  /*f330*/  ULEA.HI UR11, UR11, UR10, URZ, 0x7 ;  /* 0x0000000a0b0b7291 */ /* 0x000fe2000f8f383f */
[----:B------:R-:W-:Y:S01]  /*f340*/  ULDC UR9, c[0x0][0x10] ;  /* 0x0000040000097ab9 */ /* 0x000fe20000000800 */
[----:B------:R-:W-:Y:S02]  /*f350*/  ULOP3.LUT UR6, URZ, UR7, URZ, 0x33, !UPT ;  /* 0x000000073f067292 */ /* 0x000fe4000f8e333f */
[----:B------:R-:W-:Y:S01]  /*f360*/  UIMAD.WIDE.U32 UR8, UR8, UR9, URZ ;  /* 0x00000009080872a5 */ /* 0x000fe2000f8e003f */
[----:B------:R-:W-:Y:S01]  /*f370*/  ULDC UR7, c[0x0][0x14] ;  /* 0x0000050000077ab9 */ /* 0x000fe20000000800 */
[----:B------:R-:W-:Y:S01]  /*f380*/  USHF.R.S32.HI UR20, URZ, 0x7, UR11 ;  /* 0x000000073f147899 */ /* 0x000fe2000801140b */
[----:B0-----:R-:W-:Y:S01]  /*f390*/  IMAD.U32 R8, RZ, RZ, UR12 ;  /* 0x0000000cff087e24 */ /* 0x001fe2000f8e00ff */
[----:B------:R-:W-:Y:S02]  /*f3a0*/  UIMAD.WIDE.U32 UR24, UR8, UR7, URZ ;  /* 0x00000007081872a5 */ /* 0x000fe4000f8e003f */
[----:B------:R-:W-:-:S02]  /*f3b0*/  UIMAD UR18, UR9, UR7, URZ ;  /* 0x00000007091272a4 */ /* 0x000fc4000f8e023f */
[----:B------:R-:W-:Y:S02]  /*f3c0*/  ULOP3.LUT UR23, UR13, 0x2, URZ, 0xfc, !UPT ;  /* 0x000000020d177892 */ /* 0x000fe4000f8efc3f */
[----:B------:R-:W-:Y:S02]  /*f3d0*/  UIADD3 UR18, UR25, UR18, URZ ;  /* 0x0000001219127290 */ /* 0x000fe4000fffe03f */
[----:B------:R-:W-:Y:S01]  /*f3e0*/  UIADD3 UR28, UR20, 0x1, URZ ;  /* 0x00000001141c7890 */ /* 0x000fe2000fffe03f */
[----:B------:R-:W-:-:S11]  /*f3f0*/  ULDC.64 UR26, c[0x0][0x198] ;  /* 0x00006600001a7ab9 */ /* 0x000fd60000000a00 */
.L_x_312:
[----:B------:R-:W-:-:S03]  /*f400*/  UMOV UR7, 0xffffffff ;  /* 0xffffffff00077882 */ /* 0x000fc60000000000 */
[----:B------:R-:W-:Y:S05]  /*f410*/  BRA.DIV UR7, `(.L_x_302) ;  /* 0x0000000e07e07947 */ /* 0x000fea000b800000 */
[----:B------:R-:W-:-:S13]  /*f420*/  ELECT P0, URZ, PT ;  /* 0x00000000003f782f */ /* 0x000fda0003800000 */
.L_x_323:
[----:B------:R-:W0:Y:S01]  /*f430*/  LDC R0, c[0x0][0x28c] ;  /* 0x0000a300ff007b82 */ /* 0x000e220000000800 */
[----:B------:R-:W-:Y:S01]  /*f440*/  BSSY B1, `(.L_x_303) ;  /* 0x000003c000017945 */ /* 0x000fe20003800000 */
[----:B0-----:R-:W-:-:S13]  /*f450*/  ISETP.LT.OR P0, PT, R0, 0x1, !P0 ;  /* 0x000000010000780c */ /* 0x001fda0004701670 */
[----:B------:R-:W-:Y:S05]  /*f460*/  @P0 BRA `(.L_x_304) ;  /* 0x0000000000e40947 */ /* 0x000fea0003800000 */
[----:B------:R-:W-:Y:S02]  /*f470*/  IMAD R5, R5, 0x2, R8 ;  /* 0x0000000205057824 */ /* 0x000fe400078e0208 */
[----:B------:R-:W-:Y:S02]  /*f480*/  IMAD.SHL.U32 R12, R7, 0x100, RZ ;  /* 0x00000100070c7824 */ /* 0x000fe400078e00ff */
[----:B------:R-:W-:Y:S02]  /*f490*/  IMAD.MOV.U32 R13, RZ, RZ, RZ ;  /* 0x000000ffff0d7224 */ /* 0x000fe400078e00ff */
[----:B------:R-:W-:Y:S02]  /*f4a0*/  IMAD.U32 R15, RZ, RZ, UR28 ;  /* 0x0000001cff0f7e24 */ /* 0x000fe4000f8e00ff */
[----:B------:R-:W-:Y:S02]  /*f4b0*/  IMAD.MOV.U32 R0, RZ, RZ, R11 ;  /* 0x000000ffff007224 */ /* 0x000fe400078e000b */
[----:B------:R-:W-:-:S02]  /*f4c0*/  IMAD.MOV.U32 R3, RZ, RZ, R10 ;  /* 0x000000ffff037224 */ /* 0x000fc400078e000a */
[----:B------:R-:W-:-:S07]  /*f4d0*/  IMAD.SHL.U32 R7, R5, 0x40, RZ ;  /* 0x0000004005077824 */ /* 0x000fce00078e00ff */
.L_x_307:
[----:B------:R-:W0:Y:S01]  /*f4e0*/  S2UR UR7, SR_CgaCtaId ;  /* 0x00000000000779c3 */ /* 0x000e220000008800 */
[----:B------:R-:W1:Y:S01]  /*f4f0*/  S2R R4, SR_TID.X ;  /* 0x0000000000047919 */ /* 0x000e620000002100 */
[----:B------:R-:W-:Y:S02]  /*f500*/  MOV R5, 0x400 ;  /* 0x0000040000057802 */ /* 0x000fe40000000f00 */
[----:B------:R-:W-:Y:S01]  /*f510*/  SHF.L.U32 R2, R0, 0x1f, RZ ;  /* 0x0000001f00027819 */ /* 0x000fe200000006ff */
[----:B0-----:R-:W-:-:S05]  /*f520*/  IMAD.U32 R8, RZ, RZ, UR7 ;  /* 0x00000007ff087e24 */ /* 0x001fca000f8e00ff */
[----:B------:R-:W-:Y:S02]  /*f530*/  LEA R14, R8, R5, 0x18 ;  /* 0x00000005080e7211 */ /* 0x000fe400078ec0ff */
[----:B-1----:R-:W-:-:S03]  /*f540*/  LOP3.LUT P1, RZ, R4, 0x7f, RZ, 0xc0, !PT ;  /* 0x0000007f04ff7812 */ /* 0x002fc6000782c0ff */
[----:B------:R-:W-:-:S04]  /*f550*/  IMAD R5, R3, 0x8, R14 ;  /* 0x0000000803057824 */ /* 0x000fc800078e020e */
[----:B------:R-:W0:Y:S06]  /*f560*/  SYNCS.PHASECHK.TRANS64.TRYWAIT P0, [R5+URZ+0x20], R2 ;  /* 0x00002002050075a7 */ /* 0x000e2c000800017f */
[----:B------:R-:W1:Y:S01]  /*f570*/  @!P1 LDC R4, c[0x0][0x500] ;  /* 0x00014000ff049b82 */ /* 0x000e620000000800 */
[----:B0-----:R-:W-:Y:S05]  /*f580*/  @!P0 BRA `(.L_x_305) ;  /* 0x0000000c00a48947 */ /* 0x001fea0003800000 */
.L_x_324:
[----:B------:R-:W-:Y:S01]  /*f590*/  UPRMT UR7, UR23, 0x9910, URZ ;  /* 0x0000991017077896 */ /* 0x000fe2000800003f */
[----:B-1----:R1:W-:Y:S03]  /*f5a0*/  @!P1 SYNCS.ARRIVE.TRANS64 RZ, [R5+URZ], R4 ;  /* 0x0000000405ff99a7 */ /* 0x0023e6000800003f */
[----:B------:R-:W-:-:S06]  /*f5b0*/  UISETP.NE.AND UP0, UPT, UR7, 0x2, UPT ;  /* 0x000000020700788c */ /* 0x000fcc000bf05270 */
[----:B------:R-:W-:-:S13]  /*f5c0*/  PLOP3.LUT P0, PT, PT, PT, UP0, 0x80, 0x0 ;  /* 0x000000000000781c */ /* 0x000fda0003f0f008 */
[----:B-1----:R-:W-:Y:S05]  /*f5d0*/  @P0 BRA `(.L_x_306) ;  /* 0x0000000000040947 */ /* 0x002fea0003800000 */
[----:B------:R-:W-:Y:S01]  /*f5e0*/  BPT.TRAP 0x1 ;  /* 0x000000040000795c */ /* 0x000fe20000300000 */
.L_x_306:
[----:B0-----:R-:W-:Y:S01]  /*f5f0*/  IMAD R2, R3, 0x2, R8 ;  /* 0x0000000203027824 */ /* 0x001fe200078e0208 */
[----:B------:R-:W-:Y:S01]  /*f600*/  R2UR UR9, R5 ;  /* 0x00000000050972ca */ /* 0x000fe200000e0000 */
[----:B------:R-:W-:Y:S01]  /*f610*/  VIADD R15, R15, 0xffffffff ;  /* 0xffffffff0f0f7836 */ /* 0x000fe20000000000 */
[----:B------:R-:W-:Y:S01]  /*f620*/  UIADD3 UR14, UP0, UR26, 0xf0, URZ ;  /* 0x000000f01a0e7890 */ /* 0x000fe2000ff1e03f */
[--C-:B------:R-:W-:Y:S01]  /*f630*/  IMAD.U32 R2, R2, 0x2000, R14.reuse ;  /* 0x0000200002027824 */ /* 0x100fe200078e000e */
[----:B------:R-:W-:Y:S01]  /*f640*/  R2UR UR11, R7 ;  /* 0x00000000070b72ca */ /* 0x000fe200000e0000 */
[----:B------:R-:W-:Y:S01]  /*f650*/  IMAD R14, R3, 0x8000, R14 ;  /* 0x00008000030e7824 */ /* 0x000fe200078e020e */
[----:B------:R-:W-:Y:S01]  /*f660*/  R2UR UR10, R13 ;  /* 0x000000000d0a72ca */ /* 0x000fe200000e0000 */
[----:B------:R-:W-:Y:S01]  /*f670*/  UIADD3 UR30, UP1, UR26, 0x1f0, URZ ;  /* 0x000001f01a1e7890 */ /* 0x000fe2000ff3e03f */
[----:B------:R-:W-:Y:S01]  /*f680*/  R2UR UR7, R2 ;  /* 0x00000000020772ca */ /* 0x000fe200000e0000 */
[----:B------:R-:W-:Y:S01]  /*f690*/  UIADD3.X UR15, URZ, UR27, URZ, UP0, !UPT ;  /* 0x0000001b3f0f7290 */ /* 0x000fe200087fe43f */
[----:B------:R-:W-:Y:S01]  /*f6a0*/  R2UR UR8, R14 ;  /* 0x000000000e0872ca */ /* 0x000fe200000e0000 */
[----:B------:R-:W-:Y:S01]  /*f6b0*/  VIADD R3, R3, 0x1 ;  /* 0x0000000103037836 */ /* 0x000fe20000000000 */
[----:B------:R-:W-:Y:S01]  /*f6c0*/  R2UR UR12, R6 ;  /* 0x00000000060c72ca */ /* 0x000fe200000e0000 */
[----:B------:R-:W-:Y:S01]  /*f6d0*/  UIADD3.X UR31, URZ, UR27, URZ, UP1, !UPT ;  /* 0x0000001b3f1f7290 */ /* 0x000fe20008ffe43f */
[----:B------:R-:W-:Y:S01]  /*f6e0*/  R2UR UR21, R12 ;  /* 0x000000000c1572ca */ /* 0x000fe200000e0000 */
[----:B------:R-:W-:Y:S01]  /*f6f0*/  UMOV UR22, 0x30000 ;  /* 0x0003000000167882 */ /* 0x000fe20000000000 */
[----:B------:R-:W-:Y:S01]  /*f700*/  ISETP.GT.AND P1, PT, R15, 0x1, PT ;  /* 0x000000010f00780c */ /* 0x000fe20003f24270 */
[----:B------:R-:W-:Y:S01]  /*f710*/  UMOV UR16, 0x0 ;  /* 0x0000000000107882 */ /* 0x000fe20000000000 */
[----:B------:R-:W-:Y:S01]  /*f720*/  UMOV UR17, 0x10000000 ;  /* 0x1000000000117882 */ /* 0x000fe20000000000 */
[----:B------:R-:W-:Y:S01]  /*f730*/  ISETP.NE.AND P0, PT, R3, 0x4, PT ;  /* 0x000000040300780c */ /* 0x000fe20003f05270 */
[----:B------:R-:W-:Y:S01]  /*f740*/  VIADD R13, R13, 0x80 ;  /* 0x000000800d0d7836 */ /* 0x000fe20000000000 */
[----:B------:R-:W-:-:S02]  /*f750*/  UIADD3 UR7, UR7, 0x100, URZ ;  /* 0x0000010007077890 */ /* 0x000fc4000fffe03f */
[----:B------:R-:W-:Y:S01]  /*f760*/  UIADD3 UR19, UR8, 0x10100, URZ ;  /* 0x0001010008137890 */ /* 0x000fe2000fffe03f */
[----:B------:R-:W-:Y:S02]  /*f770*/  SEL R5, RZ, 0x1, P0 ;  /* 0x00000001ff057807 */ /* 0x000fe40000000000 */
[----:B------:R-:W-:Y:S02]  /*f780*/  SEL R3, R3, RZ, P0 ;  /* 0x000000ff03037207 */ /* 0x000fe40000000000 */
[----:B------:R-:W-:Y:S01]  /*f790*/  UMOV UR8, UR7 ;  /* 0x0000000700087c82 */ /* 0x000fe20008000000 */
[----:B------:R-:W-:Y:S01]  /*f7a0*/  LOP3.LUT R0, R0, R5, RZ, 0x3c, !PT ;  /* 0x0000000500007212 */ /* 0x000fe200078e3cff */
[----:B------:R0:W-:Y:S02]  /*f7b0*/  UTMALDG.3D.MULTICAST [UR8], [UR14], UR22, desc[UR16] ;  /* 0x000010080e0073b4 */ /* 0x0001e40008011816 */
[----:B0-----:R-:W-:Y:S01]  /*f7c0*/  UMOV UR8, UR19 ;  /* 0x0000001300087c82 */ /* 0x001fe20008000000 */
[----:B------:R-:W-:-:S02]  /*f7d0*/  UMOV UR11, UR21 ;  /* 0x00000015000b7c82 */ /* 0x000fc40008000000 */
[----:B------:R0:W-:Y:S02]  /*f7e0*/  UTMALDG.3D [UR8], [UR30], desc[UR16] ;  /* 0x000010081e0075b4 */ /* 0x0001e40008011000 */
[----:B0-----:R-:W-:Y:S05]  /*f7f0*/  @P1 BRA `(.L_x_307) ;  /* 0xfffffffc00381947 */ /* 0x001fea000383ffff */
.L_x_304:
[----:B------:R-:W-:Y:S05]  /*f800*/  BSYNC B1 ;  /* 0x0000000000017941 */ /* 0x000fea0003800000 */
.L_x_303:
[----:B------:R-:W2:Y:S01]  /*f810*/  LDL.LU R16, [R1+0x74] ;  /* 0x0000740001107983 */ /* 0x000ea20000300800 */
[----:B------:R-:W-:Y:S01]  /*f820*/  LOP3.LUT P2, RZ, R9, 0xff, RZ, 0xc0, !PT ;  /* 0x000000ff09ff7812 */ /* 0x000fe2000784c0ff */
[----:B------:R-:W-:Y:S01]  /*f830*/  VIADD R10, R10, UR20 ;  /* 0x000000140a0a7c36 */ /* 0x000fe20008000000 */
[----:B------:R-:W-:Y:S01]  /*f840*/  ULDC.64 UR8, c[0x0][0x650] ;  /* 0x0001940000087ab9 */ /* 0x000fe20000000a00 */
[----:B------:R-:W3:Y:S01]  /*f850*/  LDL.LU R14, [R1+0x78] ;  /* 0x00007800010e7983 */ /* 0x000ee20000300800 */
[----:B------:R-:W-:Y:S01]  /*f860*/  IMAD.U32 R2, RZ, RZ, UR20 ;  /* 0x00000014ff027e24 */ /* 0x000fe2000f8e00ff */
[----:B------:R-:W-:Y:S01]  /*f870*/  BSSY B1, `(.L_x_308) ;  /* 0x0000070000017945 */ /* 0x000fe20003800000 */
[----:B------:R-:W-:Y:S01]  /*f880*/  SHF.R.U32.HI R0, RZ, 0x2, R10 ;  /* 0x00000002ff007819 */ /* 0x000fe2000001160a */
[----:B------:R-:W-:Y:S01]  /*f890*/  IMAD.MOV.U32 R5, RZ, RZ, -0x1 ;  /* 0xffffffffff057424 */ /* 0x000fe200078e00ff */
[----:B------:R-:W-:Y:S01]  /*f8a0*/  ISETP.GT.U32.AND P0, PT, R10, 0x3, PT ;  /* 0x000000030a00780c */ /* 0x000fe20003f04070 */
[----:B------:R-:W-:Y:S01]  /*f8b0*/  IMAD.MOV.U32 R7, RZ, RZ, -0x1 ;  /* 0xffffffffff077424 */ /* 0x000fe200078e00ff */
[----:B------:R-:W-:Y:S01]  /*f8c0*/  LOP3.LUT R0, R0, 0x1, RZ, 0xc0, !PT ;  /* 0x0000000100007812 */ /* 0x000fe200078ec0ff */
[----:B------:R-:W-:Y:S01]  /*f8d0*/  IMAD.MOV.U32 R6, RZ, RZ, -0x1 ;  /* 0xffffffffff067424 */ /* 0x000fe200078e00ff */
[----:B------:R-:W-:Y:S01]  /*f8e0*/  ISETP.LT.U32.AND P0, PT, R2, 0x4, P0 ;  /* 0x000000040200780c */ /* 0x000fe20000701070 */
[----:B------:R-:W0:Y:S01]  /*f8f0*/  @P2 S2R R8, SR_CgaCtaId ;  /* 0x0000000000082919 */ /* 0x000e220000008800 */
[----:B------:R-:W-:-:S02]  /*f900*/  @P2 MOV R3, 0x400 ;  /* 0x0000040000032802 */ /* 0x000fc40000000f00 */
[----:B------:R-:W-:Y:S01]  /*f910*/  ISETP.NE.U32.AND P1, PT, R0, 0x1, PT ;  /* 0x000000010000780c */ /* 0x000fe20003f25070 */
[----:B------:R-:W-:Y:S01]  /*f920*/  IMAD.U32 R0, RZ, RZ, UR20 ;  /* 0x00000014ff007e24 */ /* 0x000fe2000f8e00ff */
[----:B------:R-:W-:Y:S02]  /*f930*/  LOP3.LUT R10, R10, 0x3, RZ, 0xc0, !PT ;  /* 0x000000030a0a7812 */ /* 0x000fe400078ec0ff */
[----:B------:R-:W-:Y:S02]  /*f940*/  PRMT R9, RZ, 0x7610, R9 ;  /* 0x00007610ff097816 */ /* 0x000fe40000000009 */
[----:B------:R-:W-:Y:S02]  /*f950*/  ISETP.GT.U32.AND P1, PT, R0, 0x3, !P1 ;  /* 0x000000030000780c */ /* 0x000fe40004f24070 */
[----:B------:R-:W-:Y:S02]  /*f960*/  SEL R0, RZ, 0x1, !P0 ;  /* 0x00000001ff007807 */ /* 0x000fe40004000000 */
[----:B------:R-:W-:-:S04]  /*f970*/  SEL R2, RZ, 0x1, !P1 ;  /* 0x00000001ff027807 */ /* 0x000fc80004800000 */
[--C-:B------:R-:W-:Y:S02]  /*f980*/  LOP3.LUT R11, R2, R11, R0.reuse, 0x96, !PT ;  /* 0x0000000b020b7212 */ /* 0x100fe400078e9600 */
[----:B------:R-:W-:Y:S02]  /*f990*/  PRMT R0, RZ, 0x7610, R0 ;  /* 0x00007610ff007816 */ /* 0x000fe40000000000 */
[----:B0-----:R-:W-:-:S04]  /*f9a0*/  @P2 LEA R3, R8, R3, 0x18 ;  /* 0x0000000308032211 */ /* 0x001fc800078ec0ff */
[----:B------:R0:W-:Y:S01]  /*f9b0*/  @P2 SYNCS.ARRIVE.TRANS64.A1T0 RZ, [R3+URZ+0x58], RZ ;  /* 0x000058ff03ff29a7 */ /* 0x0001e2000810003f */
[----:B---3--:R-:W-:-:S04]  /*f9c0*/  IADD3 R14, P2, R14, UR24, RZ ;  /* 0x000000180e0e7c10 */ /* 0x008fc8000ff5e0ff */
[----:B--2---:R-:W-:Y:S01]  /*f9d0*/  IADD3.X R16, R16, UR18, RZ, P2, !PT ;  /* 0x0000001210107c10 */ /* 0x004fe200097fe4ff */
[----:B------:R0:W-:Y:S01]  /*f9e0*/  STL [R1+0x78], R14 ;  /* 0x0000780e01007387 */ /* 0x0001e20000100800 */
[----:B------:R-:W-:-:S03]  /*f9f0*/  ISETP.GE.U32.AND P2, PT, R14, UR8, PT ;  /* 0x000000080e007c0c */ /* 0x000fc6000bf46070 */
[----:B------:R0:W-:Y:S01]  /*fa00*/  STL [R1+0x74], R16 ;  /* 0x0000741001007387 */ /* 0x0001e20000100800 */
[----:B------:R-:W-:-:S13]  /*fa10*/  ISETP.GE.U32.AND.EX P0, PT, R16, UR9, PT, P2 ;  /* 0x0000000910007c0c */ /* 0x000fda000bf06120 */
[----:B0-----:R-:W-:Y:S05]  /*fa20*/  @P0 BRA `(.L_x_309) ;  /* 0x0000000400500947 */ /* 0x001fea0003800000 */
[----:B------:R-:W-:Y:S01]  /*fa30*/  ULDC.64 UR8, c[0x0][0x628] ;  /* 0x00018a0000087ab9 */ /* 0x000fe20000000a00 */
[----:B------:R-:W0:Y:S01]  /*fa40*/  S2R R12, SR_CTAID.X ;  /* 0x00000000000c7919 */ /* 0x000e220000002500 */
[----:B------:R-:W-:Y:S01]  /*fa50*/  ISETP.NE.U32.AND P0, PT, RZ, UR8, PT ;  /* 0x00000008ff007c0c */ /* 0x000fe2000bf05070 */
[----:B------:R-:W-:Y:S01]  /*fa60*/  ULDC UR10, c[0x0][0x630] ;  /* 0x00018c00000a7ab9 */ /* 0x000fe20000000800 */
[----:B------:R-:W-:Y:S01]  /*fa70*/  IMAD.MOV.U32 R2, RZ, RZ, R14 ;  /* 0x000000ffff027224 */ /* 0x000fe200078e000e */
[----:B------:R-:W1:Y:S01]  /*fa80*/  S2R R0, SR_CTAID.Y ;  /* 0x0000000000007919 */ /* 0x000e620000002600 */
[----:B------:R-:W-:Y:S01]  /*fa90*/  ISETP.NE.AND.EX P0, PT, RZ, UR9, PT, P0 ;  /* 0x00000009ff007c0c */ /* 0x000fe2000bf05300 */
[----:B------:R-:W-:-:S12]  /*faa0*/  IMAD.MOV.U32 R3, RZ, RZ, R16 ;  /* 0x000000ffff037224 */ /* 0x000fd800078e0010 */
[----:B------:R-:W-:Y:S05]  /*fab0*/  @!P0 BRA `(.L_x_310) ;  /* 0x0000000000288947 */ /* 0x000fea0003800000 */
[----:B------:R-:W-:Y:S02]  /*fac0*/  ULDC UR7, c[0x0][0x634] ;  /* 0x00018d0000077ab9 */ /* 0x000fe40000000800 */
[----:B------:R-:W-:-:S05]  /*fad0*/  IADD3 R7, P0, R14, UR7, RZ ;  /* 0x000000070e077c10 */ /* 0x000fca000ff1e0ff */
[----:B------:R-:W-:-:S04]  /*fae0*/  IMAD.X R13, RZ, RZ, R16, P0 ;  /* 0x000000ffff0d7224 */ /* 0x000fc800000e0610 */
[----:B------:R-:W-:-:S04]  /*faf0*/  IMAD.WIDE.U32 R4, R13, UR8, RZ ;  /* 0x000000080d047c25 */ /* 0x000fc8000f8e00ff */
[----:B------:R-:W-:-:S04]  /*fb00*/  IMAD.WIDE.U32 R4, P0, R7, UR9, R4 ;  /* 0x0000000907047c25 */ /* 0x000fc8000f800004 */
[----:B------:R-:W-:-:S04]  /*fb10*/  IMAD.WIDE.U32 R6, R7, UR8, RZ ;  /* 0x0000000807067c25 */ /* 0x000fc8000f8e00ff */
[----:B------:R-:W-:Y:S01]  /*fb20*/  IMAD.X R3, RZ, RZ, RZ, P0 ;  /* 0x000000ffff037224 */ /* 0x000fe200000e06ff */
[----:B------:R-:W-:Y:S01]  /*fb30*/  IADD3 RZ, P0, R7, R4, RZ ;  /* 0x0000000407ff7210 */ /* 0x000fe20007f1e0ff */
[----:B------:R-:W-:-:S04]  /*fb40*/  IMAD.MOV.U32 R2, RZ, RZ, R5 ;  /* 0x000000ffff027224 */ /* 0x000fc800078e0005 */
[----:B------:R-:W-:-:S08]  /*fb50*/  IMAD.WIDE.U32.X R2, R13, UR9, R2, P0 ;  /* 0x000000090d027c25 */ /* 0x000fd000080e0402 */
.L_x_310:
[--C-:B------:R-:W-:Y:S01]  /*fb60*/  SHF.R.U64 R6, R2, UR10, R3.reuse ;  /* 0x0000000a02067c19 */ /* 0x100fe20008001203 */
[----:B------:R-:W-:Y:S01]  /*fb70*/  ULDC.64 UR8, c[0x0][0x620] ;  /* 0x0001880000087ab9 */ /* 0x000fe20000000a00 */
[----:B------:R-:W-:Y:S01]  /*fb80*/  SHF.R.U32.HI R2, RZ, UR10, R3 ;  /* 0x0000000aff027c19 */ /* 0x000fe20008011603 */
[----:B------:R-:W-:Y:S01]  /*fb90*/  IMAD.MOV.U32 R3, RZ, RZ, R16 ;  /* 0x000000ffff037224 */ /* 0x000fe200078e0010 */
[----:B------:R-:W-:Y:S01]  /*fba0*/  IADD3 R5, P0, RZ, -R6, RZ ;  /* 0x80000006ff057210 */ /* 0x000fe20007f1e0ff */
[----:B------:R-:W-:Y:S01]  /*fbb0*/  ULDC UR7, c[0x0][0x150] ;  /* 0x0000540000077ab9 */ /* 0x000fe20000000800 */
[----:B0-----:R-:W-:Y:S01]  /*fbc0*/  I2FP.F32.U32 R7, R12 ;  /* 0x0000000c00077245 */ /* 0x001fe20000201000 */
[----:B------:R-:W0:Y:S01]  /*fbd0*/  LDC R19, c[0x0][0x144] ;  /* 0x00005100ff137b82 */ /* 0x000e220000000800 */
[----:B------:R-:W-:Y:S01]  /*fbe0*/  ULDC.64 UR10, c[0x0][0x640] ;  /* 0x00019000000a7ab9 */ /* 0x000fe20000000a00 */
[----:B------:R-:W-:Y:S01]  /*fbf0*/  IMAD.X R2, RZ, RZ, ~R2, P0 ;  /* 0x000000ffff027224 */ /* 0x000fe200000e0e02 */
[----:B------:R-:W-:-:S03]  /*fc00*/  ISETP.NE.U32.AND P0, PT, RZ, UR10, PT ;  /* 0x0000000aff007c0c */ /* 0x000fc6000bf05070 */
[----:B------:R-:W-:Y:S01]  /*fc10*/  IMAD R4, R2, UR8, RZ ;  /* 0x0000000802047c24 */ /* 0x000fe2000f8e02ff */
[----:B------:R-:W-:Y:S01]  /*fc20*/  ISETP.NE.AND.EX P0, PT, RZ, UR11, PT, P0 ;  /* 0x0000000bff007c0c */ /* 0x000fe2000bf05300 */
[----:B------:R-:W-:Y:S01]  /*fc30*/  IMAD.MOV.U32 R2, RZ, RZ, R14 ;  /* 0x000000ffff027224 */ /* 0x000fe200078e000e */
[----:B------:R-:W2:Y:S03]  /*fc40*/  LDC R13, c[0x0][0x148] ;  /* 0x00005200ff0d7b82 */ /* 0x000ea60000000800 */
[----:B------:R-:W-:Y:S01]  /*fc50*/  IMAD.WIDE.U32 R2, R5, UR8, R2 ;  /* 0x0000000805027c25 */ /* 0x000fe2000f8e0002 */
[----:B------:R-:W-:-:S03]  /*fc60*/  ULDC UR8, c[0x0][0x154] ;  /* 0x0000550000087ab9 */ /* 0x000fc60000000800 */
[----:B------:R-:W-:Y:S02]  /*fc70*/  IMAD R5, R5, UR9, R4 ;  /* 0x0000000905057c24 */ /* 0x000fe4000f8e0204 */
[----:B------:R-:W-:Y:S01]  /*fc80*/  FMUL R4, R7, UR7 ;  /* 0x0000000707047c20 */ /* 0x000fe20008400000 */
[----:B------:R-:W-:Y:S01]  /*fc90*/  ULDC UR7, c[0x0][0x618] ;  /* 0x0001860000077ab9 */ /* 0x000fe20000000800 */
[----:B------:R-:W-:Y:S01]  /*fca0*/  ULDC UR9, c[0x0][0x608] ;  /* 0x0001820000097ab9 */ /* 0x000fe20000000800 */
[----:B------:R-:W-:-:S03]  /*fcb0*/  IMAD.IADD R3, R3, 0x1, R5 ;  /* 0x0000000103037824 */ /* 0x000fc600078e0205 */
[----:B------:R-:W3:Y:S02]  /*fcc0*/  F2I.U32.TRUNC.NTZ R4, R4 ;  /* 0x0000000400047305 */ /* 0x000ee4000020f000 */
[----:B------:R-:W-:Y:S02]  /*fcd0*/  SHF.R.U64 R7, R2, UR7, R3 ;  /* 0x0000000702077c19 */ /* 0x000fe40008001203 */
[----:B-1----:R-:W-:-:S05]  /*fce0*/  I2FP.F32.U32 R2, R0 ;  /* 0x0000000000027245 */ /* 0x002fca0000201000 */
[----:B------:R-:W-:Y:S01]  /*fcf0*/  FMUL R5, R2, UR8 ;  /* 0x0000000802057c20 */ /* 0x000fe20008400000 */
[----:B------:R-:W-:Y:S01]  /*fd00*/  SHF.R.U32.HI R2, RZ, UR7, R3 ;  /* 0x00000007ff027c19 */ /* 0x000fe20008011603 */
[----:B------:R-:W-:Y:S02]  /*fd10*/  ULDC UR7, c[0x0][0x658] ;  /* 0x0001960000077ab9 */ /* 0x000fe40000000800 */
[----:B------:R1:W4:Y:S01]  /*fd20*/  F2I.U32.TRUNC.NTZ R16, R5 ;  /* 0x0000000500107305 */ /* 0x000322000020f000 */
[----:B------:R-:W-:Y:S01]  /*fd30*/  SHF.R.U64 R15, R7, UR9, R2 ;  /* 0x00000009070f7c19 */ /* 0x000fe20008001202 */
[----:B---3--:R-:W-:Y:S01]  /*fd40*/  IMAD.MOV R4, RZ, RZ, -R4 ;  /* 0x000000ffff047224 */ /* 0x008fe200078e0a04 */
[----:B------:R-:W-:-:S03]  /*fd50*/  SHF.R.U32.HI R2, RZ, UR9, R2 ;  /* 0x00000009ff027c19 */ /* 0x000fc60008011602 */
[----:B0-----:R-:W-:Y:S01]  /*fd60*/  IMAD R12, R19, R4, R12 ;  /* 0x00000004130c7224 */ /* 0x001fe200078e020c */
[--C-:B------:R-:W-:Y:S02]  /*fd70*/  SHF.R.U64 R14, R15, UR7, R2.reuse ;  /* 0x000000070f0e7c19 */ /* 0x100fe40008001202 */
[----:B------:R-:W-:-:S03]  /*fd80*/  SHF.R.U32.HI R17, RZ, UR7, R2 ;  /* 0x00000007ff117c19 */ /* 0x000fc60008011602 */
[----:B------:R-:W-:Y:S02]  /*fd90*/  IMAD.MOV.U32 R2, RZ, RZ, R14 ;  /* 0x000000ffff027224 */ /* 0x000fe400078e000e */
[----:B------:R-:W-:Y:S01]  /*fda0*/  IMAD.MOV.U32 R3, RZ, RZ, R17 ;  /* 0x000000ffff037224 */ /* 0x000fe200078e0011 */
[----:B-12-4-:R-:W-:Y:S06]  /*fdb0*/  @!P0 BRA `(.L_x_311) ;  /* 0x0000000000288947 */ /* 0x016fec0003800000 */
[----:B------:R-:W-:Y:S02]  /*fdc0*/  ULDC UR7, c[0x0][0x64c] ;  /* 0x0001930000077ab9 */ /* 0x000fe40000000800 */
[----:B------:R-:W-:-:S05]  /*fdd0*/  IADD3 R3, P0, R14, UR7, RZ ;  /* 0x000000070e037c10 */ /* 0x000fca000ff1e0ff */
[----:B------:R-:W-:-:S04]  /*fde0*/  IMAD.X R17, RZ, RZ, R17, P0 ;  /* 0x000000ffff117224 */ /* 0x000fc800000e0611 */
[----:B------:R-:W-:-:S04]  /*fdf0*/  IMAD.WIDE.U32 R4, R17, UR10, RZ ;  /* 0x0000000a11047c25 */ /* 0x000fc8000f8e00ff */
[----:B------:R-:W-:-:S04]  /*fe00*/  IMAD.WIDE.U32 R4, P0, R3, UR11, R4 ;  /* 0x0000000b03047c25 */ /* 0x000fc8000f800004 */
[----:B------:R-:W-:-:S04]  /*fe10*/  IMAD.WIDE.U32 R2, R3, UR10, RZ ;  /* 0x0000000a03027c25 */ /* 0x000fc8000f8e00ff */
[----:B------:R-:W-:Y:S01]  /*fe20*/  IMAD.MOV.U32 R2, RZ, RZ, R5 ;  /* 0x000000ffff027224 */ /* 0x000fe200078e0005 */
[----:B------:R-:W-:Y:S01]  /*fe30*/  IADD3 RZ, P1, R3, R4, RZ ;  /* 0x0000000403ff7210 */ /* 0x000fe20007f3e0ff */
[----:B------:R-:W-:-:S04]  /*fe40*/  IMAD.X R3, RZ, RZ, RZ, P0 ;  /* 0x000000ffff037224 */ /* 0x000fc800000e06ff */
[----:B------:R-:W-:-:S08]  /*fe50*/  IMAD.WIDE.U32.X R2, R17, UR11, R2, P1 ;  /* 0x0000000b11027c25 */ /* 0x000fd000088e0402 */
.L_x_311:
[----:B------:R-:W-:Y:S01]  /*fe60*/  ULDC UR7, c[0x0][0x648] ;  /* 0x0001920000077ab9 */ /* 0x000fe20000000800 */
[----:B------:R-:W-:Y:S01]  /*fe70*/  LOP3.LUT R15, R15, UR6, RZ, 0xc0, !PT ;  /* 0x000000060f0f7c12 */ /* 0x000fe2000f8ec0ff */
[----:B------:R-:W-:Y:S01]  /*fe80*/  IMAD.MOV R16, RZ, RZ, -R16 ;  /* 0x000000ffff107224 */ /* 0x000fe200078e0a10 */
[----:B------:R-:W-:Y:S01]  /*fe90*/  SHF.R.U64 R2, R2, UR7, R3 ;  /* 0x0000000702027c19 */ /* 0x000fe20008001203 */
[----:B------:R-:W-:Y:S01]  /*fea0*/  ULDC UR7, c[0x0][0x638] ;  /* 0x00018e0000077ab9 */ /* 0x000fe20000000800 */
[----:B------:R-:W-:Y:S01]  /*feb0*/  LOP3.LUT R7, R7, UR4, RZ, 0xc0, !PT ;  /* 0x0000000407077c12 */ /* 0x000fe2000f8ec0ff */
[----:B------:R-:W-:Y:S01]  /*fec0*/  @P3 IMAD R12, R13, R16, R0 ;  /* 0x000000100d0c3224 */ /* 0x000fe200078e0200 */
[----:B------:R-:W-:Y:S01]  /*fed0*/  ULDC UR8, c[0x0][0x610] ;  /* 0x0001840000087ab9 */ /* 0x000fe20000000800 */
[----:B------:R-:W-:Y:S02]  /*fee0*/  IMAD.MOV R3, RZ, RZ, -R2 ;  /* 0x000000ffff037224 */ /* 0x000fe400078e0a02 */
[----:B------:R-:W-:-:S02]  /*fef0*/  IMAD R5, R2, UR5, R15 ;  /* 0x0000000502057c24 */ /* 0x000fc4000f8e020f */
[----:B------:R-:W-:Y:S01]  /*ff00*/  IMAD R14, R3, UR7, R14 ;  /* 0x00000007030e7c24 */ /* 0x000fe2000f8e020e */
[----:B------:R-:W-:Y:S01]  /*ff10*/  ULDC UR7, c[0x0][0x600] ;  /* 0x0001800000077ab9 */ /* 0x000fe20000000800 */
[----:B------:R-:W-:Y:S02]  /*ff20*/  IMAD R5, R5, UR8, R12 ;  /* 0x0000000805057c24 */ /* 0x000fe4000f8e020c */
[----:B------:R-:W-:Y:S02]  /*ff30*/  IMAD R14, R14, UR7, R7 ;  /* 0x000000070e0e7c24 */ /* 0x000fe4000f8e0207 */
[----:B------:R-:W-:-:S03]  /*ff40*/  IMAD.MOV.U32 R0, RZ, RZ, 0x1 ;  /* 0x00000001ff007424 */ /* 0x000fc600078e00ff */
[----:B------:R-:W-:Y:S02]  /*ff50*/  SEL R7, R14, R5, !P3 ;  /* 0x000000050e077207 */ /* 0x000fe40005800000 */
[----:B------:R-:W-:-:S07]  /*ff60*/  SEL R5, R5, R14, !P3 ;  /* 0x0000000e05057207 */ /* 0x000fce0005800000 */
.L_x_309:
[----:B------:R-:W-:Y:S05]  /*ff70*/  BSYNC B1 ;  /* 0x0000000000017941 */ /* 0x000fea0003800000 */
.L_x_308:
[----:B------:R-:W-:-:S13]  /*ff80*/  LOP3.LUT P0, RZ, R0, 0xff, RZ, 0xc0, !PT ;  /* 0x000000ff00ff7812 */ /* 0x000fda000780c0ff */
[----:B------:R-:W-:Y:S05]  /*ff90*/  @P0 BRA `(.L_x_312) ;  /* 0xfffffff400180947 */ /* 0x000fea000383ffff */
[----:B------:R-:W-:Y:S05]  /*ffa0*/  BSYNC B0 ;  /* 0x0000000000007941 */ /* 0x000fea0003800000 */
.L_x_301:
[----:B------:R-:W-:-:S03]  /*ffb0*/  UMOV UR7, 0xffffffff ;  /* 0xffffffff00077882 */ /* 0x000fc60000000000 */
[----:B------:R-:W-:Y:S05]  /*ffc0*/  BRA.DIV UR7, `(.L_x_313) ;  /* 0x0000000607287947 */ /* 0x000fea000b800000 */
[----:B------:R-:W-:-:S13]  /*ffd0*/  ELECT P0, URZ, PT ;  /* 0x00000000003f782f */ /* 0x000fda0003800000 */
.L_x_327:
[----:B------:R-:W-:Y:S04]  /*ffe0*/  BSSY B0, `(.L_x_314) ;  /* 0x000002c000007945 */ /* 0x000fe80003800000 */
[----:B------:R-:W-:Y:S05]  /*fff0*/  @!P0 BRA `(.L_x_315) ;  /* 0x0000000000a88947 */ /* 0x000fea0003800000 */
[----:B------:R-:W-:-:S04]  /*10000*/  ULOP3.LUT UR7, UR13, 0x2, URZ, 0xfc, !UPT ;  /* 0x000000020d077892 */ /* 0x000fc8000f8efc3f */
[----:B------:R-:W-:-:S06]  /*10010*/  UISETP.NE.AND UP0, UPT, UR7, 0x3, UPT ;  /* 0x000000030700788c */ /* 0x000fcc000bf05270 */
[----:B------:R-:W-:-:S13]  /*10020*/  PLOP3.LUT P0, PT, PT, PT, UP0, 0x80, 0x0 ;  /* 0x000000000000781c */ /* 0x000fda0003f0f008 */
[----:B------:R-:W-:Y:S05]  /*10030*/  @!P0 BRA `(.L_x_316) ;  /* 0x0000000000048947 */ /* 0x000fea0003800000 */
[----:B------:R-:W-:Y:S01]  /*10040*/  BPT.TRAP 0x1 ;  /* 0x000000040000795c */ /* 0x000fe20000300000 */
.L_x_316:
[----:B------:R-:W0:Y:S01]  /*10050*/  S2R R3, SR_CgaCtaId ;  /* 0x0000000000037919 */ /* 0x000e220000008800 */
[----:B------:R-:W-:Y:S02]  /*10060*/  MOV R0, 0x400 ;  /* 0x0000040000007802 */ /* 0x000fe40000000f00 */
[----:B------:R-:W-:Y:S02]  /*10070*/  SHF.L.U32 R2, R11, 0x1f, RZ ;  /* 0x0000001f0b027819 */ /* 0x000fe400000006ff */
[----:B0-----:R-:W-:-:S05]  /*10080*/  LEA R3, R3, R0, 0x18 ;  /* 0x0000000003037211 */ /* 0x001fca00078ec0ff */
[----:B------:R-:W-:-:S04]  /*10090*/  VIADD R3, R3, 0x20 ;  /* 0x0000002003037836 */ /* 0x000fc80000000000 */
[C---:B------:R-:W-:Y:S02]  /*100a0*/  IMAD R5, R10.reuse, 0x8, R3 ;  /* 0x000000080a057824 */ /* 0x040fe400078e0203 */
[----:B------:R-:W-:Y:S02]  /*100b0*/  VIADD R10, R10, 0x1 ;  /* 0x000000010a0a7836 */ /* 0x000fe40000000000 */
[----:B------:R-:W0:Y:S03]  /*100c0*/  SYNCS.PHASECHK.TRANS64.TRYWAIT P0, [R5+URZ], R2 ;  /* 0x00000002050075a7 */ /* 0x000e26000800017f */
[----:B------:R-:W-:-:S04]  /*100d0*/  ISETP.NE.AND P1, PT, R10, 0x4, PT ;  /* 0x000000040a00780c */ /* 0x000fc80003f25270 */
[----:B------:R-:W-:Y:S02]  /*100e0*/  SEL R0, RZ, 0x1, P1 ;  /* 0x00000001ff007807 */ /* 0x000fe40000800000 */
[----:B------:R-:W-:Y:S02]  /*100f0*/  SEL R10, R10, RZ, P1 ;  /* 0x000000ff0a0a7207 */ /* 0x000fe40000800000 */
[----:B------:R-:W-:-:S03]  /*10100*/  LOP3.LUT R11, R11, R0, RZ, 0x3c, !PT ;  /* 0x000000000b0b7212 */ /* 0x000fc600078e3cff */
[----:B------:R-:W-:Y:S01]  /*10110*/  IMAD R7, R10, 0x8, R3 ;  /* 0x000000080a077824 */ /* 0x000fe200078e0203 */
[----:B------:R-:W-:Y:S01]  /*10120*/  SHF.L.U32 R4, R11, 0x1f, RZ ;  /* 0x0000001f0b047819 */ /* 0x000fe200000006ff */
[----:B0-----:R-:W-:Y:S06]  /*10130*/  @!P0 BRA `(.L_x_317) ;  /* 0x0000000000ec8947 */ /* 0x001fec0003800000 */
.L_x_328:
[----:B------:R-:W1:Y:S01]  /*10140*/  SYNCS.PHASECHK.TRANS64.TRYWAIT P0, [R7+URZ], R4 ;  /* 0x00000004070075a7 */ /* 0x000e62000800017f */
[----:B------:R-:W-:-:S05]  /*10150*/  VIADD R0, R10, 0x1 ;  /* 0x000000010a007836 */ /* 0x000fca0000000000 */
[----:B------:R-:W-:-:S04]  /*10160*/  ISETP.NE.AND P1, PT, R0, 0x4, PT ;  /* 0x000000040000780c */ /* 0x000fc80003f25270 */
[----:B0-----:R-:W-:Y:S02]  /*10170*/  SEL R2, RZ, 0x1, P1 ;  /* 0x00000001ff027807 */ /* 0x001fe40000800000 */
[----:B------:R-:W-:Y:S02]  /*10180*/  SEL R0, R0, RZ, P1 ;  /* 0x000000ff00007207 */ /* 0x000fe40000800000 */
[----:B------:R-:W-:-:S03]  /*10190*/  LOP3.LUT R11, R11, R2, RZ, 0x3c, !PT ;  /* 0x000000020b0b7212 */ /* 0x000fc600078e3cff */
[----:B------:R-:W-:Y:S01]  /*101a0*/  IMAD R6, R0, 0x8, R3 ;  /* 0x0000000800067824 */ /* 0x000fe200078e0203 */
[----:B------:R-:W-:Y:S01]  /*101b0*/  SHF.L.U32 R5, R11, 0x1f, RZ ;  /* 0x0000001f0b057819 */ /* 0x000fe200000006ff */
[----:B-1----:R-:W-:Y:S06]  /*101c0*/  @!P0 BRA `(.L_x_318) ;  /* 0x0000000000dc8947 */ /* 0x002fec0003800000 */
.L_x_329:
[----:B------:R-:W1:Y:S01]  /*101d0*/  SYNCS.PHASECHK.TRANS64.TRYWAIT P0, [R6+URZ], R5 ;  /* 0x00000005060075a7 */ /* 0x000e62000800017f */
[----:B------:R-:W-:-:S05]  /*101e0*/  VIADD R0, R0, 0x1 ;  /* 0x0000000100007836 */ /* 0x000fca0000000000 */
[----:B------:R-:W-:-:S04]  /*101f0*/  ISETP.NE.AND P1, PT, R0, 0x4, PT ;  /* 0x000000040000780c */ /* 0x000fc80003f25270 */
[----:B------:R-:W-:Y:S02]  /*10200*/  SEL R2, RZ, 0x1, P1 ;  /* 0x00000001ff027807 */ /* 0x000fe40000800000 */
[----:B------:R-:W-:Y:S02]  /*10210*/  SEL R0, R0, RZ, P1 ;  /* 0x000000ff00007207 */ /* 0x000fe40000800000 */
[----:B------:R-:W-:Y:S01]  /*10220*/  LOP3.LUT R2, R11, R2, RZ, 0x3c, !PT ;  /* 0x000000020b027212 */ /* 0x000fe200078e3cff */
[----:B-1----:R-:W-:Y:S06]  /*10230*/  @!P0 BRA `(.L_x_319) ;  /* 0x0000000000d48947 */ /* 0x002fec0003800000 */
.L_x_330:
[----:B------:R-:W-:Y:S01]  /*10240*/  IMAD R3, R0, 0x8, R3 ;  /* 0x0000000800037824 */ /* 0x000fe200078e0203 */
[----:B------:R-:W-:-:S07]  /*10250*/  SHF.L.U32 R0, R2, 0x1f, RZ ;  /* 0x0000001f02007819 */ /* 0x000fce00000006ff */
.L_x_320:
[----:B--2---:R2:W3:Y:S02]  /*10260*/  SYNCS.PHASECHK.TRANS64.TRYWAIT P0, [R3+URZ], R0 ;  /* 0x00000000030075a7 */ /* 0x0044e4000800017f */
[----:B---3--:R-:W-:Y:S05]  /*10270*/  @!P0 NANOSLEEP.SYNCS 0x989680 ;  /* 0x009896800000895d */ /* 0x008fea0003900000 */
[----:B------:R-:W3:Y:S02]  /*10280*/  @!P0 SYNCS.PHASECHK.TRANS64 P0, [R3+URZ], R0 ;  /* 0x00000000030085a7 */ /* 0x000ee4000800007f */
[----:B---3--:R-:W-:Y:S05]  /*10290*/  @!P0 BRA `(.L_x_320) ;  /* 0xfffffffc00f08947 */ /* 0x008fea000383ffff */
.L_x_315:
[----:B------:R-:W-:Y:S05]  /*102a0*/  BSYNC B0 ;  /* 0x0000000000007941 */ /* 0x000fea0003800000 */
.L_x_314:
[----:B------:R-:W-:Y:S05]  /*102b0*/  EXIT ;  /* 0x000000000000794d */ /* 0x000fea0003800000 */
.L_x_21:
[----:B-1----:R-:W-:-:S04]  /*102c0*/  IMAD.U32 R3, RZ, RZ, UR6 ;  /* 0x00000006ff037e24 */ /* 0x002fc8000f8e00ff */
[----:B------:R1:W2:Y:S03]  /*102d0*/  SYNCS.PHASECHK.TRANS64.TRYWAIT P1, [R3+URZ], R0 ;  /* 0x00000000030075a7 */ /* 0x0002a6000802017f */
[----:B--2---:R-:W-:Y:S05]  /*102e0*/  @!P1 NANOSLEEP.SYNCS 0x989680 ;  /* 0x009896800000995d */ /* 0x004fea0003900000 */
[----:B------:R-:W2:Y:S02]  /*102f0*/  @!P1 SYNCS.PHASECHK.TRANS64 P1, [R3+URZ], R0 ;  /* 0x00000000030095a7 */ /* 0x000ea4000802007f */
[----:B--2---:R-:W-:Y:S05]  /*10300*/  @!P1 BRA `(.L_x_21) ;  /* 0xfffffffc00ec9947 */ /* 0x004fea000383ffff */
[----:B------:R-:W-:Y:S05]  /*10310*/  BRA `(.L_x_20) ;  /* 0xffffff18009c7947 */ /* 0x000fea000383ffff */
.L_x_27:
[----:B-----5:R2:W-:Y:S02]  /*10320*/  STL [R1+0x84], R0 ;  /* 0x0000840001007387 */ /* 0x0205e40000100800 */
[----:B--2---:R-:W-:-:S04]  /*10330*/  IMAD.U32 R0, RZ, RZ, UR9 ;  /* 0x00000009ff007e24 */ /* 0x004fc8000f8e00ff */
[----:B------:R2:W3:Y:S03]  /*10340*/  SYNCS.PHASECHK.TRANS64.TRYWAIT P1, [R0+URZ], R229 ;  /* 0x000000e5000075a7 */ /* 0x0004e6000802017f */
[----:B---3--:R-:W-:Y:S05]  /*10350*/  @!P1 NANOSLEEP.SYNCS 0x989680 ;  /* 0x009896800000995d */ /* 0x008fea0003900000 */
[----:B------:R2:W3:Y:S02]  /*10360*/  @!P1 SYNCS.PHASECHK.TRANS64 P1, [R0+URZ], R229 ;  /* 0x000000e5000095a7 */ /* 0x0004e4000802007f */
[----:B--2---:R2:W5:Y:S02]  /*10370*/  LDL.LU R0, [R1+0x84] ;  /* 0x0000840001007983 */ /* 0x0045640000300800 */
[----:B--23--:R-:W-:Y:S05]  /*10380*/  @!P1 BRA `(.L_x_27) ;  /* 0xfffffffc00e49947 */ /* 0x00cfea000383ffff */
[----:B------:R-:W-:Y:S05]  /*10390*/  BRA `(.L_x_26) ;  /* 0xffffff2c00407947 */ /* 0x000fea000383ffff */
.L_x_302:
[----:B------:R-:W-:Y:S01]  /*103a0*/  BSSY B1, `(.L_x_321) ;  /* 0x0000006000017945 */ /* 0x000fe20003800000 */
[----:B------:R-:W-:-:S07]  /*103b0*/  IMAD.MOV.U32 R0, RZ, RZ, -0x1 ;  /* 0xffffffffff007424 */ /* 0x000fce00078e00ff */
[----:B------:R-:W-:Y:S05]  /*103c0*/  WARPSYNC.COLLECTIVE R0, `(.L_x_322) ;  /* 0x00000000000c7348 */ /* 0x000fea0003c00000 */
[----:B------:R-:W-:Y:S02]  /*103d0*/  ELECT P0, UR62, PT ;  /* 0x00000000003e782f */ /* 0x000fe40003800000 */
[----:B------:R-:W-:Y:S01]  /*103e0*/  MOV R0, UR62 ;  /* 0x0000003e00007c02 */ /* 0x000fe20008000f00 */
[----:B------:R-:W-:Y:S10]  /*103f0*/  ENDCOLLECTIVE ;  /* 0x000000000000791b */ /* 0x000ff40003800000 */
.L_x_322:
[----:B------:R-:W-:Y:S05]  /*10400*/  BSYNC B1 ;  /* 0x0000000000017941 */ /* 0x000fea0003800000 */
.L_x_321:
[----:B------:R-:W-:Y:S05]  /*10410*/  BRA `(.L_x_323) ;  /* 0xfffffff000047947 */ /* 0x000fea000383ffff */
.L_x_305:
[----:B0-----:R0:W2:Y:S02]  /*10420*/  SYNCS.PHASECHK.TRANS64.TRYWAIT P0, [R5+URZ+0x20], R2 ;  /* 0x00002002050075a7 */ /* 0x0010a4000800017f */
[----:B--2---:R-:W-:Y:S05]  /*10430*/  @!P0 NANOSLEEP.SYNCS 0x989680 ;  /* 0x009896800000895d */ /* 0x004fea0003900000 */
[----:B------:R-:W2:Y:S02]  /*10440*/  @!P0 SYNCS.PHASECHK.TRANS64 P0, [R5+URZ+0x20], R2 ;  /* 0x00002002050085a7 */ /* 0x000ea4000800007f */
[----:B--2---:R-:W-:Y:S05]  /*10450*/  @!P0 BRA `(.L_x_305) ;  /* 0xfffffffc00f08947 */ /* 0x004fea000383ffff */
[----:B------:R-:W-:Y:S05]  /*10460*/  BRA `(.L_x_324) ;  /* 0xfffffff000487947 */ /* 0x000fea000383ffff */
.L_x_313:
[----:B------:R-:W-:Y:S01]  /*10470*/  BSSY B0, `(.L_x_325) ;  /* 0x0000006000007945 */ /* 0x000fe20003800000 */
[----:B------:R-:W-:-:S07]  /*10480*/  IMAD.MOV.U32 R0, RZ, RZ, -0x1 ;  /* 0xffffffffff007424 */ /* 0x000fce00078e00ff */
[----:B------:R-:W-:Y:S05]  /*10490*/  WARPSYNC.COLLECTIVE R0, `(.L_x_326) ;  /* 0x00000000000c7348 */ /* 0x000fea0003c00000 */
[----:B------:R-:W-:Y:S02]  /*104a0*/  ELECT P0, UR62, PT ;  /* 0x00000000003e782f */ /* 0x000fe40003800000 */
[----:B------:R-:W-:Y:S01]  /*104b0*/  MOV R0, UR62 ;  /* 0x0000003e00007c02 */ /* 0x000fe20008000f00 */
[----:B------:R-:W-:Y:S10]  /*104c0*/  ENDCOLLECTIVE ;  /* 0x000000000000791b */ /* 0x000ff40003800000 */
.L_x_326:
[----:B------:R-:W-:Y:S05]  /*104d0*/  BSYNC B0 ;  /* 0x0000000000007941 */ /* 0x000fea0003800000 */
.L_x_325:
[----:B------:R-:W-:Y:S05]  /*104e0*/  BRA `(.L_x_327) ;  /* 0xfffffff800bc7947 */ /* 0x000fea000383ffff */
.L_x_317:
[----:B0-----:R0:W1:Y:S02]  /*104f0*/  SYNCS.PHASECHK.TRANS64.TRYWAIT P0, [R5+URZ], R2 ;  /* 0x00000002050075a7 */ /* 0x001064000800017f */
[----:B-1----:R-:W-:Y:S05]  /*10500*/  @!P0 NANOSLEEP.SYNCS 0x989680 ;  /* 0x009896800000895d */ /* 0x002fea0003900000 */
[----:B------:R-:W1:Y:S02]  /*10510*/  @!P0 SYNCS.PHASECHK.TRANS64 P0, [R5+URZ], R2 ;  /* 0x00000002050085a7 */ /* 0x000e64000800007f */
[----:B-1----:R-:W-:Y:S05]  /*10520*/  @!P0 BRA `(.L_x_317) ;  /* 0xfffffffc00f08947 */ /* 0x002fea000383ffff */
[----:B------:R-:W-:Y:S05]  /*10530*/  BRA `(.L_x_328) ;  /* 0xfffffffc00007947 */ /* 0x000fea000383ffff */
.L_x_318:
[----:B0-----:R0:W1:Y:S02]  /*10540*/  SYNCS.PHASECHK.TRANS64.TRYWAIT P0, [R7+URZ], R4 ;  /* 0x00000004070075a7 */ /* 0x001064000800017f */
[----:B-1----:R-:W-:Y:S05]  /*10550*/  @!P0 NANOSLEEP.SYNCS 0x989680 ;  /* 0x009896800000895d */ /* 0x002fea0003900000 */
[----:B------:R-:W1:Y:S02]  /*10560*/  @!P0 SYNCS.PHASECHK.TRANS64 P0, [R7+URZ], R4 ;  /* 0x00000004070085a7 */ /* 0x000e64000800007f */
[----:B-1----:R-:W-:Y:S05]  /*10570*/  @!P0 BRA `(.L_x_318) ;  /* 0xfffffffc00f08947 */ /* 0x002fea000383ffff */
[----:B------:R-:W-:Y:S05]  /*10580*/  BRA `(.L_x_329) ;  /* 0xfffffffc00107947 */ /* 0x000fea000383ffff */
.L_x_319:
[----:B-1----:R1:W2:Y:S02]  /*10590*/  SYNCS.PHASECHK.TRANS64.TRYWAIT P0, [R6+URZ], R5 ;  /* 0x00000005060075a7 */ /* 0x0022a4000800017f */
[----:B--2---:R-:W-:Y:S05]  /*105a0*/  @!P0 NANOSLEEP.SYNCS 0x989680 ;  /* 0x009896800000895d */ /* 0x004fea0003900000 */
[----:B------:R-:W2:Y:S02]  /*105b0*/  @!P0 SYNCS.PHASECHK.TRANS64 P0, [R6+URZ], R5 ;  /* 0x00000005060085a7 */ /* 0x000ea4000800007f */
[----:B--2---:R-:W-:Y:S05]  /*105c0*/  @!P0 BRA `(.L_x_319) ;  /* 0xfffffffc00f08947 */ /* 0x004fea000383ffff */
[----:B------:R-:W-:Y:S05]  /*105d0*/  BRA `(.L_x_330) ;  /* 0xfffffffc00187947 */ /* 0x000fea000383ffff */
.L_x_331:
[----:B------:R-:W-:-:S00]  /*105e0*/  BRA `(.L_x_331) ;  /* 0xfffffffc00fc7947 */ /* 0x000fc0000383ffff */
[----:B------:R-:W-:-:S00]  /*105f0*/  NOP ;  /* 0x0000000000007918 */ /* 0x000fc00000000000 */
        /* <DEDUP_REMOVED lines=8> */
.L_x_332:


//--------------------- .nv.shared._ZN7cutlass13device_kernelINS_4gemm6kernel13GemmUniversalIN4cute5tupleIJiiiiEEENS1_10collective13CollectiveMmaINS1_37MainloopSm90TmaGmmaWarpSpecializedFP8ILi4ENS5_IJNS4_1CILi1EEENSA_ILi2EEESB_EEENS1_35KernelTmaWarpSpecializedCooperativeEEENS5_IJNSA_ILi128EEENSA_ILi256EEESG_EEENS_12float_e4m3_tENS5_IJlSB_lEEESJ_SK_NS4_8TiledMMAINS4_8MMA_AtomIJNS4_4SM904GMMA31MMA_64x256x32_F32E4M3E4M3_SS_TNILNSO_7ScaleInE1ELSQ_1EEEEEENS4_6LayoutINS5_IJSC_SB_SB_EEENS5_IJSB_NSA_ILi0EEESV_EEEEENS5_IJNS4_10UnderscoreESY_SY_EEEEENS4_23SM90_TMA_LOAD_MULTICASTENS4_14ComposedLayoutINS4_7SwizzleILi3ELi4ELi3EEENS4_18smem_ptr_flag_bitsILi8EEENST_INS5_IJNSA_ILi8EEESG_EEENS5_IJSG_SB_EEEEEEEvNS4_8identityENS4_13SM90_TMA_LOADES1B_vS1C_EENS_8epilogue10collective6detail29Sm90TmaWarpSpecializedAdapterINS1G_15DefaultEpilogueISJ_SK_SK_NS1F_6thread17LinearCombinationISJ_Li1EffLNS1K_9ScaleType4KindE0ELNS_15FloatRoundStyleE2ESJ_EENS1_15EpilogueDefaultEEEEEvvEEEEvNT_6ParamsE --------------------------
	.section	.nv.shared._ZN7cutlass13device_kernelINS_4gemm6kernel13GemmUniversalIN4cute5tupleIJiiiiEEENS1_10collective13CollectiveMmaINS1_37MainloopSm90TmaGmmaWarpSpecializedFP8ILi4ENS5_IJNS4_1CILi1EEENSA_ILi2EEESB_EEENS1_35KernelTmaWarpSpecializedCooperativeEEENS5_IJNSA_ILi128EEENSA_ILi256EEESG_EEENS_12float_e4m3_tENS5_IJlSB_lEEESJ_SK_NS4_8TiledMMAINS4_8MMA_AtomIJNS4_4SM904GMMA31MMA_64x256x32_F32E4M3E4M3_SS_TNILNSO_7ScaleInE1ELSQ_1EEEEEENS4_6LayoutINS5_IJSC_SB_SB_EEENS5_IJSB_NSA_ILi0EEESV_EEEEENS5_IJNS4_10UnderscoreESY_SY_EEEEENS4_23SM90_TMA_LOAD_MULTICASTENS4_14ComposedLayoutINS4_7SwizzleILi3ELi4ELi3EEENS4_18smem_ptr_flag_bitsILi8EEENST_INS5_IJNSA_ILi8EEESG_EEENS5_IJSG_SB_EEEEEEEvNS4_8identityENS4_13SM90_TMA_LOADES1B_vS1C_EENS_8epilogue10collective6detail29Sm90TmaWarpSpecializedAdapterINS1G_15DefaultEpilogueISJ_SK_SK_NS1F_6thread17LinearCombinationISJ_Li1EffLNS1K_9ScaleType4KindE0ELNS_15FloatRoundStyleE2ESJ_EENS1_15EpilogueDefaultEEEEEvvEEEEvNT_6ParamsE,"aw",@nobits
	.sectionflags	@""
	.align	16
	.zero		1024


//--------------------- .nv.shared.reserved.0     --------------------------
	.section	.nv.shared.reserved.0,"aw",@nobits
	.weak		__nv_reservedSMEM_offset_0_alias
	.size		__nv_reservedSMEM_offset_0_alias, 0, 0
	.other		__nv_reservedSMEM_offset_0_alias,@"STO_CUDA_RESERVED_SHARED STV_DEFAULT"
__nv_reservedSMEM_offset_0_alias:
	.zero		0


//--------------------- .nv.global                --------------------------
	.section	.nv.global,"aw",@nobits
.nv.global:
	.type		_ZN39_INTERNAL_c9605041_4_k_cu_1bae9f04_39044cute1_E,@object
	.size		_ZN39_INTERNAL_c9605041_4_k_cu_1bae9f04_39044cute1_E,(_ZN39_INTERNAL_c9605041_4_k_cu_1bae9f04_39044cuda3std3__45__cpo6cbeginE - _ZN39_INTERNAL_c9605041_4_k_cu_1bae9f04_39044cute1_E)
_ZN39_INTERNAL_c9605041_4_k_cu_1bae9f04_39044cute1_E:
	.zero		1
	.type		_ZN39_INTERNAL_c9605041_4_k_cu_1bae9f04_39044cuda3std3__45__cpo6cbeginE,@object
	.size		_ZN39_INTERNAL_c9605041_4_k_cu_1bae9f04_39044cuda3std3__45__cpo6cbeginE,(_ZN39_INTERNAL_c9605041_4_k_cu_1bae9f04_39044cuda3std3__48in_placeE - _ZN39_INTERNAL_c9605041_4_k_cu_1bae9f04_39044cuda3std3__45__cpo6cbeginE)
_ZN39_INTERNAL_c9605041_4_k_cu_1bae9f04_39044cuda3std3__45__cpo6cbeginE:
	.zero		1
	.type		_ZN39_INTERNAL_c9605041_4_k_cu_1bae9f04_39044cuda3std3__48in_placeE,@object
	.size		_ZN39_INTERNAL_c9605041_4_k_cu_1bae9f04_39044cuda3std3__48in_placeE,(_ZN39_INTERNAL_c9605041_4_k_cu_1bae9f04_39044cuda3std6ranges3__45__cpo9iter_moveE - _ZN39_INTERNAL_c9605041_4_k_cu_1bae9f04_39044cuda3std3__48in_placeE)
_ZN39_INTERNAL_c9605041_4_k_cu_1bae9f04_39044cuda3std3__48in_placeE:
	.zero		1
	.type		_ZN39_INTERNAL_c9605041_4_k_cu_1bae9f04_39044cuda3std6ranges3__45__cpo9iter_moveE,@object
	.size		_ZN39_INTERNAL_c9605041_4_k_cu_1bae9f04_39044cuda3std6ranges3__45__cpo9iter_moveE,(_ZN39_INTERNAL_c9605041_4_k_cu_1bae9f04_39044cuda3std3__45__cpo5beginE - _ZN39_INTERNAL_c9605041_4_k_cu_1bae9f04_39044cuda3std6ranges3__45__cpo9iter_moveE)
_ZN39_INTERNAL_c9605041_4_k_cu_1bae9f04_39044cuda3std6ranges3__45__cpo9iter_moveE:
	.zero		1
	.type		_ZN39_INTERNAL_c9605041_4_k_cu_1bae9f04_39044cuda3std3__45__cpo5beginE,@object
	.size		_ZN39_INTERNAL_c9605041_4_k_cu_1bae9f04_39044cuda3std3__45__cpo5beginE,(_ZN39_INTERNAL_c9605041_4_k_cu_1bae9f04_39044cuda3std3__441_GLOBAL__N__c9605041_4_k_cu_1bae9f04_39046ignoreE - _ZN39_INTERNAL_c9605041_4_k_cu_1bae9f04_39044cuda3std3__45__cpo5beginE)
_ZN39_INTERNAL_c9605041_4_k_cu_1bae9f04_39044cuda3std3__45__cpo5beginE:
	.zero		1
	.type		_ZN39_INTERNAL_c9605041_4_k_cu_1bae9f04_39044cuda3std3__441_GLOBAL__N__c9605041_4_k_cu_1bae9f04_39046ignoreE,@object
	.size		_ZN39_INTERNAL_c9605041_4_k_cu_1bae9f04_39044cuda3std3__441_GLOBAL__N__c9605041_4_k_cu_1bae9f04_39046ignoreE,(_ZN39_INTERNAL_c9605041_4_k_cu_1bae9f04_39044cute7productE - _ZN39_INTERNAL_c9605041_4_k_cu_1bae9f04_39044cuda3std3__441_GLOBAL__N__c9605041_4_k_cu_1bae9f04_39046ignoreE)
_ZN39_INTERNAL_c9605041_4_k_cu_1bae9f04_39044cuda3std3__441_GLOBAL__N__c9605041_4_k_cu_1bae9f04_39046ignoreE:
	.zero		1
	.type		_ZN39_INTERNAL_c9605041_4_k_cu_1bae9f04_39044cute7productE,@object
	.size		_ZN39_INTERNAL_c9605041_4_k_cu_1bae9f04_39044cute7productE,(_ZN39_INTERNAL_c9605041_4_k_cu_1bae9f04_39044cuda3std3__45__cpo3endE - _ZN39_INTERNAL_c9605041_4_k_cu_1bae9f04_39044cute7productE)
_ZN39_INTERNAL_c9605041_4_k_cu_1bae9f04_39044cute7productE:
	.zero		1
	.type		_ZN39_INTERNAL_c9605041_4_k_cu_1bae9f04_39044cuda3std3__45__cpo3endE,@object
	.size		_ZN39_INTERNAL_c9605041_4_k_cu_1bae9f04_39044cuda3std3__45__cpo3endE,(_ZN39_INTERNAL_c9605041_4_k_cu_1bae9f04_39044cuda3std3__419piecewise_constructE - _ZN39_INTERNAL_c9605041_4_k_cu_1bae9f04_39044cuda3std3__45__cpo3endE)
_ZN39_INTERNAL_c9605041_4_k_cu_1bae9f04_39044cuda3std3__45__cpo3endE:
	.zero		1
	.type		_ZN39_INTERNAL_c9605041_4_k_cu_1bae9f04_39044cuda3std3__419piecewise_constructE,@object
	.size		_ZN39_INTERNAL_c9605041_4_k_cu_1bae9f04_39044cuda3std3__419piecewise_constructE,(_ZN39_INTERNAL_c9605041_4_k_cu_1bae9f04_39044cuda3std3__45__cpo4cendE - _ZN39_INTERNAL_c9605041_4_k_cu_1bae9f04_39044cuda3std3__419piecewise_constructE)
_ZN39_INTERNAL_c9605041_4_k_cu_1bae9f04_39044cuda3std3__419piecewise_constructE:
	.zero		1
	.type		_ZN39_INTERNAL_c9605041_4_k_cu_1bae9f04_39044cuda3std3__45__cpo4cendE,@object
	.size		_ZN39_INTERNAL_c9605041_4_k_cu_1bae9f04_39044cuda3std3__45__cpo4cendE,(_ZN39_INTERNAL_c9605041_4_k_cu_1bae9f04_39044cuda3std6ranges3__45__cpo4swapE - _ZN39_INTERNAL_c9605041_4_k_cu_1bae9f04_39044cuda3std3__45__cpo4cendE)
_ZN39_INTERNAL_c9605041_4_k_cu_1bae9f04_39044cuda3std3__45__cpo4cendE:
	.zero		1
	.type		_ZN39_INTERNAL_c9605041_4_k_cu_1bae9f04_39044cuda3std6ranges3__45__cpo4swapE,@object
	.size		_ZN39_INTERNAL_c9605041_4_k_cu_1bae9f04_39044cuda3std6ranges3__45__cpo4swapE,(.L_7 - _ZN39_INTERNAL_c9605041_4_k_cu_1bae9f04_39044cuda3std6ranges3__45__cpo4swapE)
_ZN39_INTERNAL_c9605041_4_k_cu_1bae9f04_39044cuda3std6ranges3__45__cpo4swapE:
	.zero		1
.L_7:


//--------------------- .nv.constant0._ZN7cutlass13device_kernelINS_4gemm6kernel13GemmUniversalIN4cute5tupleIJiiiiEEENS1_10collective13CollectiveMmaINS1_37MainloopSm90TmaGmmaWarpSpecializedFP8ILi4ENS5_IJNS4_1CILi1EEENSA_ILi2EEESB_EEENS1_35KernelTmaWarpSpecializedCooperativeEEENS5_IJNSA_ILi128EEENSA_ILi256EEESG_EEENS_12float_e4m3_tENS5_IJlSB_lEEESJ_SK_NS4_8TiledMMAINS4_8MMA_AtomIJNS4_4SM904GMMA31MMA_64x256x32_F32E4M3E4M3_SS_TNILNSO_7ScaleInE1ELSQ_1EEEEEENS4_6LayoutINS5_IJSC_SB_SB_EEENS5_IJSB_NSA_ILi0EEESV_EEEEENS5_IJNS4_10UnderscoreESY_SY_EEEEENS4_23SM90_TMA_LOAD_MULTICASTENS4_14ComposedLayoutINS4_7SwizzleILi3ELi4ELi3EEENS4_18smem_ptr_flag_bitsILi8EEENST_INS5_IJNSA_ILi8EEESG_EEENS5_IJSG_SB_EEEEEEEvNS4_8identityENS4_13SM90_TMA_LOADES1B_vS1C_EENS_8epilogue10collective6detail29Sm90TmaWarpSpecializedAdapterINS1G_15DefaultEpilogueISJ_SK_SK_NS1F_6thread17LinearCombinationISJ_Li1EffLNS1K_9ScaleType4KindE0ELNS_15FloatRoundStyleE2ESJ_EENS1_15EpilogueDefaultEEEEEvvEEEEvNT_6ParamsE --------------------------
	.section	.nv.constant0._ZN7cutlass13device_kernelINS_4gemm6kernel13GemmUniversalIN4cute5tupleIJiiiiEEENS1_10collective13CollectiveMmaINS1_37MainloopSm90TmaGmmaWarpSpecializedFP8ILi4ENS5_IJNS4_1CILi1EEENSA_ILi2EEESB_EEENS1_35KernelTmaWarpSpecializedCooperativeEEENS5_IJNSA_ILi128EEENSA_ILi256EEESG_EEENS_12float_e4m3_tENS5_IJlSB_lEEESJ_SK_NS4_8TiledMMAINS4_8MMA_AtomIJNS4_4SM904GMMA31MMA_64x256x32_F32E4M3E4M3_SS_TNILNSO_7ScaleInE1ELSQ_1EEEEEENS4_6LayoutINS5_IJSC_SB_SB_EEENS5_IJSB_NSA_ILi0EEESV_EEEEENS5_IJNS4_10UnderscoreESY_SY_EEEEENS4_23SM90_TMA_LOAD_MULTICASTENS4_14ComposedLayoutINS4_7SwizzleILi3ELi4ELi3EEENS4_18smem_ptr_flag_bitsILi8EEENST_INS5_IJNSA_ILi8EEESG_EEENS5_IJSG_SB_EEEEEEEvNS4_8identityENS4_13SM90_TMA_LOADES1B_vS1C_EENS_8epilogue10collective6detail29Sm90TmaWarpSpecializedAdapterINS1G_15DefaultEpilogueISJ_SK_SK_NS1F_6thread17LinearCombinationISJ_Li1EffLNS1K_9ScaleType4KindE0ELNS_15FloatRoundStyleE2ESJ_EENS1_15EpilogueDefaultEEEEEvvEEEEvNT_6ParamsE,"a",@progbits
	.sectionflags	@""
	.align	4
.nv.constant0._ZN7cutlass13device_kernelINS_4gemm6kernel13GemmUniversalIN4cute5tupleIJiiiiEEENS1_10collective13CollectiveMmaINS1_37MainloopSm90TmaGmmaWarpSpecializedFP8ILi4ENS5_IJNS4_1CILi1EEENSA_ILi2EEESB_EEENS1_35KernelTmaWarpSpecializedCooperativeEEENS5_IJNSA_ILi128EEENSA_ILi256EEESG_EEENS_12float_e4m3_tENS5_IJlSB_lEEESJ_SK_NS4_8TiledMMAINS4_8MMA_AtomIJNS4_4SM904GMMA31MMA_64x256x32_F32E4M3E4M3_SS_TNILNSO_7ScaleInE1ELSQ_1EEEEEENS4_6LayoutINS5_IJSC_SB_SB_EEENS5_IJSB_NSA_ILi0EEESV_EEEEENS5_IJNS4_10UnderscoreESY_SY_EEEEENS4_23SM90_TMA_LOAD_MULTICASTENS4_14ComposedLayoutINS4_7SwizzleILi3ELi4ELi3EEENS4_18smem_ptr_flag_bitsILi8EEENST_INS5_IJNSA_ILi8EEESG_EEENS5_IJSG_SB_EEEEEEEvNS4_8identityENS4_13SM90_TMA_LOADES1B_vS1C_EENS_8epilogue10collective6detail29Sm90TmaWarpSpecializedAdapterINS1G_15DefaultEpilogueISJ_SK_SK_NS1F_6thread17LinearCombinationISJ_Li1EffLNS1K_9ScaleType4KindE0ELNS_15FloatRoundStyleE2ESJ_EENS1_15EpilogueDefaultEEEEEvvEEEEvNT_6ParamsE:
	.zero		1664


//--------------------- SYMBOLS --------------------------

	.type		.nv.reservedSmem.offset0,@object
	.size		.nv.reservedSmem.offset0,0x4
